	.target	sm_90a

	.elftype	@"ET_EXEC"


//--------------------- .note.nv.tkinfo           --------------------------
	.section	.note.nv.tkinfo,"",@"SHT_NOTE"
	.sectionflags	@"SHF_NOTE_NV_TKINFO"
	.tkinfo
        /*0018*/ 	.word	0x00000002
        /*0030*/ 	.string	""
        /*0030*/ 	.string	"ptxas"
        /*0030*/ 	.string	"Cuda compilation tools, release 13.0, V13.0.88"
        /*0030*/ 	.string	"Build cuda_13.0.r13.0/compiler.36424714_0"
        /*0030*/ 	.string	"-arch sm_90a -m 64 "



//--------------------- .note.nv.cuinfo           --------------------------
	.section	.note.nv.cuinfo,"",@"SHT_NOTE"
	.sectionflags	@"SHF_NOTE_NV_CUINFO"
        /*0018*/ 	.short	0x0002
        /*001a*/ 	.short	0x005a
        /*001c*/ 	.short	0x0082
	.zero		2


//--------------------- .nv.info                  --------------------------
	.section	.nv.info,"",@"SHT_CUDA_INFO"
	.align	4


	//----- nvinfo : EIATTR_REGCOUNT
	.align		4
        /*0000*/ 	.byte	0x04, 0x2f
        /*0002*/ 	.short	(.L_15 - .L_14)
	.align		4
.L_14:
        /*0004*/ 	.word	index@(_ZN7cutlass13device_kernelINS_4gemm6kernel13GemmUniversalIN4cute5tupleIJiiiiEEENS1_10collective13CollectiveMmaINS1_34MainloopSm90TmaGmmaWarpSpecializedILi4ENS5_IJNS4_1CILi1EEESB_SB_EEENS1_32KernelTmaWarpSpecializedPingpongEEENS5_IJNSA_ILi64EEENSA_ILi128EEESF_EEENS_6half_tENS5_IJlSB_lEEESI_SJ_NS4_8TiledMMAINS4_8MMA_AtomIJNS4_4SM904GMMA26MMA_64x128x16_F32F16F16_SSILNSN_5MajorE0ELSP_0ELNSN_7ScaleInE1ELSQ_1EEEEEENS4_6LayoutISC_NS5_IJNSA_ILi0EEESU_SU_EEEEENS5_IJNS4_10UnderscoreESX_SX_EEEEENS4_13SM90_TMA_LOADENS4_14ComposedLayoutINS4_7SwizzleILi3ELi4ELi3EEENS4_18smem_ptr_flag_bitsILi16EEENST_INS5_IJNSA_ILi8EEESF_EEENS5_IJSF_SB_EEEEEEEvNS4_8identityES10_S1A_vS1B_EENS_8epilogue10collective6detail29Sm90TmaWarpSpecializedAdapterINS1E_15DefaultEpilogueISI_SJ_SJ_NS1D_6thread17LinearCombinationISI_Li1EffLNS1I_9ScaleType4KindE0ELNS_15FloatRoundStyleE2ESI_EENS1_15EpilogueDefaultEEEEEvvEEEEvNT_6ParamsE)
        /*0008*/ 	.word	0x000000a8


	//----- nvinfo : EIATTR_FRAME_SIZE
	.align		4
.L_15:
        /*000c*/ 	.byte	0x04, 0x11
        /*000e*/ 	.short	(.L_17 - .L_16)
	.align		4
.L_16:
        /*0010*/ 	.word	index@(_ZN7cutlass13device_kernelINS_4gemm6kernel13GemmUniversalIN4cute5tupleIJiiiiEEENS1_10collective13CollectiveMmaINS1_34MainloopSm90TmaGmmaWarpSpecializedILi4ENS5_IJNS4_1CILi1EEESB_SB_EEENS1_32KernelTmaWarpSpecializedPingpongEEENS5_IJNSA_ILi64EEENSA_ILi128EEESF_EEENS_6half_tENS5_IJlSB_lEEESI_SJ_NS4_8TiledMMAINS4_8MMA_AtomIJNS4_4SM904GMMA26MMA_64x128x16_F32F16F16_SSILNSN_5MajorE0ELSP_0ELNSN_7ScaleInE1ELSQ_1EEEEEENS4_6LayoutISC_NS5_IJNSA_ILi0EEESU_SU_EEEEENS5_IJNS4_10UnderscoreESX_SX_EEEEENS4_13SM90_TMA_LOADENS4_14ComposedLayoutINS4_7SwizzleILi3ELi4ELi3EEENS4_18smem_ptr_flag_bitsILi16EEENST_INS5_IJNSA_ILi8EEESF_EEENS5_IJSF_SB_EEEEEEEvNS4_8identityES10_S1A_vS1B_EENS_8epilogue10collective6detail29Sm90TmaWarpSpecializedAdapterINS1E_15DefaultEpilogueISI_SJ_SJ_NS1D_6thread17LinearCombinationISI_Li1EffLNS1I_9ScaleType4KindE0ELNS_15FloatRoundStyleE2ESI_EENS1_15EpilogueDefaultEEEEEvvEEEEvNT_6ParamsE)
        /*0014*/ 	.word	0x00000000


	//----- nvinfo : EIATTR_MIN_STACK_SIZE
	.align		4
.L_17:
        /*0018*/ 	.byte	0x04, 0x12
        /*001a*/ 	.short	(.L_19 - .L_18)
	.align		4
.L_18:
        /*001c*/ 	.word	index@(_ZN7cutlass13device_kernelINS_4gemm6kernel13GemmUniversalIN4cute5tupleIJiiiiEEENS1_10collective13CollectiveMmaINS1_34MainloopSm90TmaGmmaWarpSpecializedILi4ENS5_IJNS4_1CILi1EEESB_SB_EEENS1_32KernelTmaWarpSpecializedPingpongEEENS5_IJNSA_ILi64EEENSA_ILi128EEESF_EEENS_6half_tENS5_IJlSB_lEEESI_SJ_NS4_8TiledMMAINS4_8MMA_AtomIJNS4_4SM904GMMA26MMA_64x128x16_F32F16F16_SSILNSN_5MajorE0ELSP_0ELNSN_7ScaleInE1ELSQ_1EEEEEENS4_6LayoutISC_NS5_IJNSA_ILi0EEESU_SU_EEEEENS5_IJNS4_10UnderscoreESX_SX_EEEEENS4_13SM90_TMA_LOADENS4_14ComposedLayoutINS4_7SwizzleILi3ELi4ELi3EEENS4_18smem_ptr_flag_bitsILi16EEENST_INS5_IJNSA_ILi8EEESF_EEENS5_IJSF_SB_EEEEEEEvNS4_8identityES10_S1A_vS1B_EENS_8epilogue10collective6detail29Sm90TmaWarpSpecializedAdapterINS1E_15DefaultEpilogueISI_SJ_SJ_NS1D_6thread17LinearCombinationISI_Li1EffLNS1I_9ScaleType4KindE0ELNS_15FloatRoundStyleE2ESI_EENS1_15EpilogueDefaultEEEEEvvEEEEvNT_6ParamsE)
        /*0020*/ 	.word	0x00000000
.L_19:


//--------------------- .nv.compat                --------------------------
	.section	.nv.compat,"",@"SHT_CUDA_COMPAT_INFO"
	.align	4
        /*0000*/ 	.byte	0x02, 0x09, 0x01, 0x00, 0x02, 0x02, 0x04, 0x00, 0x02, 0x05, 0x05, 0x00, 0x03, 0x07, 0x01, 0x01
        /*0010*/ 	.byte	0x02, 0x03, 0x01, 0x00, 0x02, 0x06, 0x01, 0x00, 0x04, 0x0b, 0x08, 0x00, 0x00, 0x00, 0x00, 0x00
        /*0020*/ 	.byte	0x00, 0x00, 0x00, 0x00


//--------------------- .nv.info._ZN7cutlass13device_kernelINS_4gemm6kernel13GemmUniversalIN4cute5tupleIJiiiiEEENS1_10collective13CollectiveMmaINS1_34MainloopSm90TmaGmmaWarpSpecializedILi4ENS5_IJNS4_1CILi1EEESB_SB_EEENS1_32KernelTmaWarpSpecializedPingpongEEENS5_IJNSA_ILi64EEENSA_ILi128EEESF_EEENS_6half_tENS5_IJlSB_lEEESI_SJ_NS4_8TiledMMAINS4_8MMA_AtomIJNS4_4SM904GMMA26MMA_64x128x16_F32F16F16_SSILNSN_5MajorE0ELSP_0ELNSN_7ScaleInE1ELSQ_1EEEEEENS4_6LayoutISC_NS5_IJNSA_ILi0EEESU_SU_EEEEENS5_IJNS4_10UnderscoreESX_SX_EEEEENS4_13SM90_TMA_LOADENS4_14ComposedLayoutINS4_7SwizzleILi3ELi4ELi3EEENS4_18smem_ptr_flag_bitsILi16EEENST_INS5_IJNSA_ILi8EEESF_EEENS5_IJSF_SB_EEEEEEEvNS4_8identityES10_S1A_vS1B_EENS_8epilogue10collective6detail29Sm90TmaWarpSpecializedAdapterINS1E_15DefaultEpilogueISI_SJ_SJ_NS1D_6thread17LinearCombinationISI_Li1EffLNS1I_9ScaleType4KindE0ELNS_15FloatRoundStyleE2ESI_EENS1_15EpilogueDefaultEEEEEvvEEEEvNT_6ParamsE --------------------------
	.section	.nv.info._ZN7cutlass13device_kernelINS_4gemm6kernel13GemmUniversalIN4cute5tupleIJiiiiEEENS1_10collective13CollectiveMmaINS1_34MainloopSm90TmaGmmaWarpSpecializedILi4ENS5_IJNS4_1CILi1EEESB_SB_EEENS1_32KernelTmaWarpSpecializedPingpongEEENS5_IJNSA_ILi64EEENSA_ILi128EEESF_EEENS_6half_tENS5_IJlSB_lEEESI_SJ_NS4_8TiledMMAINS4_8MMA_AtomIJNS4_4SM904GMMA26MMA_64x128x16_F32F16F16_SSILNSN_5MajorE0ELSP_0ELNSN_7ScaleInE1ELSQ_1EEEEEENS4_6LayoutISC_NS5_IJNSA_ILi0EEESU_SU_EEEEENS5_IJNS4_10UnderscoreESX_SX_EEEEENS4_13SM90_TMA_LOADENS4_14ComposedLayoutINS4_7SwizzleILi3ELi4ELi3EEENS4_18smem_ptr_flag_bitsILi16EEENST_INS5_IJNSA_ILi8EEESF_EEENS5_IJSF_SB_EEEEEEEvNS4_8identityES10_S1A_vS1B_EENS_8epilogue10collective6detail29Sm90TmaWarpSpecializedAdapterINS1E_15DefaultEpilogueISI_SJ_SJ_NS1D_6thread17LinearCombinationISI_Li1EffLNS1I_9ScaleType4KindE0ELNS_15FloatRoundStyleE2ESI_EENS1_15EpilogueDefaultEEEEEvvEEEEvNT_6ParamsE,"",@"SHT_CUDA_INFO"
	.sectionflags	@""
	.align	4


	//----- nvinfo : EIATTR_CUDA_API_VERSION
	.align		4
        /*0000*/ 	.byte	0x04, 0x37
        /*0002*/ 	.short	(.L_21 - .L_20)
.L_20:
        /*0004*/ 	.word	0x00000082


	//----- nvinfo : EIATTR_KPARAM_INFO
	.align		4
.L_21:
        /*0008*/ 	.byte	0x04, 0x17
        /*000a*/ 	.short	(.L_23 - .L_22)
.L_22:
        /*000c*/ 	.word	0x00000000
        /*0010*/ 	.short	0x0000
        /*0012*/ 	.short	0x0070
        /*0014*/ 	.byte	0x00, 0xf0, 0x01, 0x10


	//----- nvinfo : EIATTR_SPARSE_MMA_MASK
	.align		4
.L_23:
        /*0018*/ 	.byte	0x03, 0x50
        /*001a*/ 	.short	0x0000


	//----- nvinfo : EIATTR_MAXREG_COUNT
	.align		4
        /*001c*/ 	.byte	0x03, 0x1b
        /*001e*/ 	.short	0x00a8


	//----- nvinfo : EIATTR_NUM_BARRIERS
	.align		4
        /*0020*/ 	.byte	0x02, 0x4c
        /*0022*/ 	.byte	0x01
	.zero		1


	//----- nvinfo : EIATTR_EXTERNS
	.align		4
        /*0024*/ 	.byte	0x04, 0x0f
        /*0026*/ 	.short	(.L_25 - .L_24)


	//   ....[0]....
	.align		4
.L_24:
        /*0028*/ 	.word	index@(__assertfail)


	//----- nvinfo : EIATTR_MERCURY_ISA_VERSION
	.align		4
.L_25:
        /*002c*/ 	.byte	0x03, 0x5f
        /*002e*/ 	.short	0x0101


	//----- nvinfo : EIATTR_INT_WARP_WIDE_INSTR_OFFSETS
	.align		4
        /*0030*/ 	.byte	0x04, 0x31
        /*0032*/ 	.short	(.L_27 - .L_26)


	//   ....[0]....
.L_26:
        /*0034*/ 	.word	0x00000470


	//   ....[1]....
        /*0038*/ 	.word	0x00000490


	//   ....[2]....
        /*003c*/ 	.word	0x00000510


	//   ....[3]....
        /*0040*/ 	.word	0x00000520


	//   ....[4]....
        /*0044*/ 	.word	0x00000530


	//   ....[5]....
        /*0048*/ 	.word	0x00000550


	//   ....[6]....
        /*004c*/ 	.word	0x000005b0


	//   ....[7]....
        /*0050*/ 	.word	0x000005d0


	//----- nvinfo : EIATTR_COOP_GROUP_MASK_REGIDS
	.align		4
.L_27:
        /*0054*/ 	.byte	0x04, 0x29
        /*0056*/ 	.short	(.L_29 - .L_28)


	//   ....[0]....
.L_28:
        /*0058*/ 	.word	0xffffffff


	//   ....[1]....
        /*005c*/ 	.word	0xffffffff


	//   ....[2]....
        /*0060*/ 	.word	0xffffffff


	//   ....[3]....
        /*0064*/ 	.word	0xffffffff


	//   ....[4]....
        /*0068*/ 	.word	0xffffffff


	//   ....[5]....
        /*006c*/ 	.word	0xffffffff


	//----- nvinfo : EIATTR_COOP_GROUP_INSTR_OFFSETS
	.align		4
.L_29:
        /*0070*/ 	.byte	0x04, 0x28
        /*0072*/ 	.short	(.L_31 - .L_30)


	//   ....[0]....
.L_30:
        /*0074*/ 	.word	0x00000050


	//   ....[1]....
        /*0078*/ 	.word	0x00000080


	//   ....[2]....
        /*007c*/ 	.word	0x00000180


	//   ....[3]....
        /*0080*/ 	.word	0x00000390


	//   ....[4]....
        /*0084*/ 	.word	0x000003d0


	//   ....[5]....
        /*0088*/ 	.word	0x00000410


	//----- nvinfo : EIATTR_REG_RECONFIG
	.align		4
.L_31:
        /*008c*/ 	.byte	0x01, 0x54
	.zero		2


	//----- nvinfo : EIATTR_SYSCALL_OFFSETS
	.align		4
        /*0090*/ 	.byte	0x04, 0x46
        /*0092*/ 	.short	(.L_33 - .L_32)


	//   ....[0]....
.L_32:
        /*0094*/ 	.word	0x00001770


	//----- nvinfo : EIATTR_MBARRIER_INSTR_OFFSETS
	.align		4
.L_33:
        /*0098*/ 	.byte	0x04, 0x39
        /*009a*/ 	.short	(.L_35 - .L_34)


	//   ....[0]....
.L_34:
        /*009c*/ 	.word	0x00000300
        /*00a0*/ 	.word	0x000000ff
        /*00a4*/ 	.word	0x00000000
        /*00a8*/ 	.short	0x0100
        /*00aa*/ 	.byte	0x09
	.zero		1


	//   ....[1]....
        /*00ac*/ 	.word	0x00000310
        /*00b0*/ 	.word	0x000000ff
        /*00b4*/ 	.word	0x00000020
        /*00b8*/ 	.short	0x0100
        /*00ba*/ 	.byte	0x09
	.zero		1


	//   ....[2]....
        /*00bc*/ 	.word	0x00000320
        /*00c0*/ 	.word	0x000000ff
        /*00c4*/ 	.word	0x00000008
        /*00c8*/ 	.short	0x0100
        /*00ca*/ 	.byte	0x09
	.zero		1


	//   ....[3]....
        /*00cc*/ 	.word	0x00000330
        /*00d0*/ 	.word	0x000000ff
        /*00d4*/ 	.word	0x00000028
        /*00d8*/ 	.short	0x0100
        /*00da*/ 	.byte	0x09
	.zero		1


	//   ....[4]....
        /*00dc*/ 	.word	0x00000340
        /*00e0*/ 	.word	0x000000ff
        /*00e4*/ 	.word	0x00000010
        /*00e8*/ 	.short	0x0100
        /*00ea*/ 	.byte	0x09
	.zero		1


	//   ....[5]....
        /*00ec*/ 	.word	0x00000350
        /*00f0*/ 	.word	0x000000ff
        /*00f4*/ 	.word	0x00000030
        /*00f8*/ 	.short	0x0100
        /*00fa*/ 	.byte	0x09
	.zero		1


	//   ....[6]....
        /*00fc*/ 	.word	0x00000360
        /*0100*/ 	.word	0x000000ff
        /*0104*/ 	.word	0x00000018
        /*0108*/ 	.short	0x0100
        /*010a*/ 	.byte	0x09
	.zero		1


	//   ....[7]....
        /*010c*/ 	.word	0x00000370
        /*0110*/ 	.word	0x000000ff
        /*0114*/ 	.word	0x00000038
        /*0118*/ 	.short	0x0100
        /*011a*/ 	.byte	0x09
	.zero		1


	//   ....[8]....
        /*011c*/ 	.word	0x000005f0
        /*0120*/ 	.word	0x000000ff
        /*0124*/ 	.word	0x00000070
        /*0128*/ 	.short	0x0100
        /*012a*/ 	.byte	0x09
	.zero		1


	//   ....[9]....
        /*012c*/ 	.word	0x00000600
        /*0130*/ 	.word	0x000000ff
        /*0134*/ 	.word	0x00000078
        /*0138*/ 	.short	0x0100
        /*013a*/ 	.byte	0x09
	.zero		1


	//   ....[10]....
        /*013c*/ 	.word	0x00000640
        /*0140*/ 	.word	0x000000ff
        /*0144*/ 	.word	0x00000050
        /*0148*/ 	.short	0x0100
        /*014a*/ 	.byte	0x0a
	.zero		1


	//   ....[11]....
        /*014c*/ 	.word	0x00000660
        /*0150*/ 	.word	0x000000ff
        /*0154*/ 	.word	0x00000058
        /*0158*/ 	.short	0x0100
        /*015a*/ 	.byte	0x0a
	.zero		1


	//   ....[12]....
        /*015c*/ 	.word	0x00000670
        /*0160*/ 	.word	0x000000ff
        /*0164*/ 	.word	0x00000060
        /*0168*/ 	.short	0x0100
        /*016a*/ 	.byte	0x0a
	.zero		1


	//   ....[13]....
        /*016c*/ 	.word	0x00000680
        /*0170*/ 	.word	0x000000ff
        /*0174*/ 	.word	0x00000068
        /*0178*/ 	.short	0x0100
        /*017a*/ 	.byte	0x0a
	.zero		1


	//   ....[14]....
        /*017c*/ 	.word	0x00001630
        /*0180*/ 	.word	0x0000005f
        /*0184*/ 	.word	0xfffffff8
        /*0188*/ 	.short	0x010a
        /*018a*/ 	.byte	0x3f
	.zero		1


	//   ....[15]....
        /*018c*/ 	.word	0x00001800
        /*0190*/ 	.word	0x00000003
        /*0194*/ 	.word	0x00000000
        /*0198*/ 	.short	0x010a
        /*019a*/ 	.byte	0x3f
	.zero		1


	//   ....[16]....
        /*019c*/ 	.word	0x00001860
        /*01a0*/ 	.word	0x00000003
        /*01a4*/ 	.word	0x00000000
        /*01a8*/ 	.short	0x010a
        /*01aa*/ 	.byte	0x3f
	.zero		1


	//   ....[17]....
        /*01ac*/ 	.word	0x00001bc0
        /*01b0*/ 	.word	0x000000ff
        /*01b4*/ 	.word	0x00000000
        /*01b8*/ 	.short	0x010a
        /*01ba*/ 	.byte	0x04
	.zero		1


	//   ....[18]....
        /*01bc*/ 	.word	0x00001c00
        /*01c0*/ 	.word	0x000000ff
        /*01c4*/ 	.word	0x00000000
        /*01c8*/ 	.short	0x010a
        /*01ca*/ 	.byte	0x04
	.zero		1


	//   ....[19]....
        /*01cc*/ 	.word	0x00001e70
        /*01d0*/ 	.word	0x000000ff
        /*01d4*/ 	.word	0x00000000
        /*01d8*/ 	.short	0x0101
        /*01da*/ 	.byte	0x04
	.zero		1


	//   ....[20]....
        /*01dc*/ 	.word	0x00001f60
        /*01e0*/ 	.word	0x00000063
        /*01e4*/ 	.word	0x00000000
        /*01e8*/ 	.short	0x0101
        /*01ea*/ 	.byte	0x32
	.zero		1


	//   ....[21]....
        /*01ec*/ 	.word	0x00002020
        /*01f0*/ 	.word	0x000000ff
        /*01f4*/ 	.word	0x00000000
        /*01f8*/ 	.short	0x0101
        /*01fa*/ 	.byte	0x04
	.zero		1


	//   ....[22]....
        /*01fc*/ 	.word	0x00002070
        /*0200*/ 	.word	0x0000005f
        /*0204*/ 	.word	0x00000008
        /*0208*/ 	.short	0x010a
        /*020a*/ 	.byte	0x3f
	.zero		1


	//   ....[23]....
        /*020c*/ 	.word	0x00006170
        /*0210*/ 	.word	0x00000060
        /*0214*/ 	.word	0x00000000
        /*0218*/ 	.short	0x0101
        /*021a*/ 	.byte	0x32
	.zero		1


	//   ....[24]....
        /*021c*/ 	.word	0x00006b80
        /*0220*/ 	.word	0x00000007
        /*0224*/ 	.word	0x00000020
        /*0228*/ 	.short	0x010a
        /*022a*/ 	.byte	0x3f
	.zero		1


	//   ....[25]....
        /*022c*/ 	.word	0x00006f20
        /*0230*/ 	.word	0x00000003
        /*0234*/ 	.word	0x00000078
        /*0238*/ 	.short	0x0101
        /*023a*/ 	.byte	0x3f
	.zero		1


	//   ....[26]....
        /*023c*/ 	.word	0x00007690
        /*0240*/ 	.word	0x00000007
        /*0244*/ 	.word	0x00000000
        /*0248*/ 	.short	0x010a
        /*024a*/ 	.byte	0x3f
	.zero		1


	//   ....[27]....
        /*024c*/ 	.word	0x00007710
        /*0250*/ 	.word	0x00000009
        /*0254*/ 	.word	0x00000000
        /*0258*/ 	.short	0x010a
        /*025a*/ 	.byte	0x3f
	.zero		1


	//   ....[28]....
        /*025c*/ 	.word	0x000077a0
        /*0260*/ 	.word	0x00000006
        /*0264*/ 	.word	0x00000000
        /*0268*/ 	.short	0x010a
        /*026a*/ 	.byte	0x3f
	.zero		1


	//   ....[29]....
        /*026c*/ 	.word	0x00007830
        /*0270*/ 	.word	0x00000003
        /*0274*/ 	.word	0x00000000
        /*0278*/ 	.short	0x010a
        /*027a*/ 	.byte	0x3f
	.zero		1


	//   ....[30]....
        /*027c*/ 	.word	0x00007890
        /*0280*/ 	.word	0x0000005f
        /*0284*/ 	.word	0xfffffff8
        /*0288*/ 	.short	0x010a
        /*028a*/ 	.byte	0x3f
	.zero		1


	//   ....[31]....
        /*028c*/ 	.word	0x000078e0
        /*0290*/ 	.word	0x00000003
        /*0294*/ 	.word	0x00000000
        /*0298*/ 	.short	0x010a
        /*029a*/ 	.byte	0x3f
	.zero		1


	//   ....[32]....
        /*029c*/ 	.word	0x00007940
        /*02a0*/ 	.word	0x00000004
        /*02a4*/ 	.word	0x00000000
        /*02a8*/ 	.short	0x010a
        /*02aa*/ 	.byte	0x3f
	.zero		1


	//   ....[33]....
        /*02ac*/ 	.word	0x00007990
        /*02b0*/ 	.word	0x0000005f
        /*02b4*/ 	.word	0x00000008
        /*02b8*/ 	.short	0x010a
        /*02ba*/ 	.byte	0x3f
	.zero		1


	//   ....[34]....
        /*02bc*/ 	.word	0x00007a60
        /*02c0*/ 	.word	0x00000007
        /*02c4*/ 	.word	0x00000020
        /*02c8*/ 	.short	0x010a
        /*02ca*/ 	.byte	0x3f
	.zero		1


	//   ....[35]....
        /*02cc*/ 	.word	0x00007b30
        /*02d0*/ 	.word	0x00000007
        /*02d4*/ 	.word	0x00000000
        /*02d8*/ 	.short	0x010a
        /*02da*/ 	.byte	0x3f
	.zero		1


	//   ....[36]....
        /*02dc*/ 	.word	0x00007b80
        /*02e0*/ 	.word	0x00000009
        /*02e4*/ 	.word	0x00000000
        /*02e8*/ 	.short	0x010a
        /*02ea*/ 	.byte	0x3f
	.zero		1


	//   ....[37]....
        /*02ec*/ 	.word	0x00007bd0
        /*02f0*/ 	.word	0x00000006
        /*02f4*/ 	.word	0x00000000
        /*02f8*/ 	.short	0x010a
        /*02fa*/ 	.byte	0x3f
	.zero		1


	//----- nvinfo : EIATTR_NUM_MBARRIERS
	.align		4
.L_35:
        /*02fc*/ 	.byte	0x03, 0x38
        /*02fe*/ 	.short	0x000e


	//----- nvinfo : EIATTR_EXIT_INSTR_OFFSETS
	.align		4
        /*0300*/ 	.byte	0x04, 0x1c
        /*0302*/ 	.short	(.L_37 - .L_36)


	//   ....[0]....
.L_36:
        /*0304*/ 	.word	0x00001240


	//   ....[1]....
        /*0308*/ 	.word	0x000012a0


	//   ....[2]....
        /*030c*/ 	.word	0x000068b0


	//   ....[3]....
        /*0310*/ 	.word	0x000068e0


	//   ....[4]....
        /*0314*/ 	.word	0x00007880


	//----- nvinfo : EIATTR_MAX_THREADS
	.align		4
.L_37:
        /*0318*/ 	.byte	0x04, 0x05
        /*031a*/ 	.short	(.L_39 - .L_38)
.L_38:
        /*031c*/ 	.word	0x00000180
        /*0320*/ 	.word	0x00000001
        /*0324*/ 	.word	0x00000001


	//----- nvinfo : EIATTR_CRS_STACK_SIZE
	.align		4
.L_39:
        /*0328*/ 	.byte	0x04, 0x1e
        /*032a*/ 	.short	(.L_41 - .L_40)
.L_40:
        /*032c*/ 	.word	0x00000000


	//----- nvinfo : EIATTR_CBANK_PARAM_SIZE
	.align		4
.L_41:
        /*0330*/ 	.byte	0x03, 0x19
        /*0332*/ 	.short	0x0470


	//----- nvinfo : EIATTR_PARAM_CBANK
	.align		4
        /*0334*/ 	.byte	0x04, 0x0a
        /*0336*/ 	.short	(.L_43 - .L_42)
	.align		4
.L_42:
        /*0338*/ 	.word	index@(.nv.constant0._ZN7cutlass13device_kernelINS_4gemm6kernel13GemmUniversalIN4cute5tupleIJiiiiEEENS1_10collective13CollectiveMmaINS1_34MainloopSm90TmaGmmaWarpSpecializedILi4ENS5_IJNS4_1CILi1EEESB_SB_EEENS1_32KernelTmaWarpSpecializedPingpongEEENS5_IJNSA_ILi64EEENSA_ILi128EEESF_EEENS_6half_tENS5_IJlSB_lEEESI_SJ_NS4_8TiledMMAINS4_8MMA_AtomIJNS4_4SM904GMMA26MMA_64x128x16_F32F16F16_SSILNSN_5MajorE0ELSP_0ELNSN_7ScaleInE1ELSQ_1EEEEEENS4_6LayoutISC_NS5_IJNSA_ILi0EEESU_SU_EEEEENS5_IJNS4_10UnderscoreESX_SX_EEEEENS4_13SM90_TMA_LOADENS4_14ComposedLayoutINS4_7SwizzleILi3ELi4ELi3EEENS4_18smem_ptr_flag_bitsILi16EEENST_INS5_IJNSA_ILi8EEESF_EEENS5_IJSF_SB_EEEEEEEvNS4_8identityES10_S1A_vS1B_EENS_8epilogue10collective6detail29Sm90TmaWarpSpecializedAdapterINS1E_15DefaultEpilogueISI_SJ_SJ_NS1D_6thread17LinearCombinationISI_Li1EffLNS1I_9ScaleType4KindE0ELNS_15FloatRoundStyleE2ESI_EENS1_15EpilogueDefaultEEEEEvvEEEEvNT_6ParamsE)
        /*033c*/ 	.short	0x0210
        /*033e*/ 	.short	0x0470


	//----- nvinfo : EIATTR_SW_WAR
	.align		4
.L_43:
        /*0340*/ 	.byte	0x04, 0x36
        /*0342*/ 	.short	(.L_45 - .L_44)
.L_44:
        /*0344*/ 	.word	0x00000008
.L_45:


//--------------------- .nv.callgraph             --------------------------
	.section	.nv.callgraph,"",@"SHT_CUDA_CALLGRAPH"
	.align	4
	.sectionentsize	8
	.align		4
        /*0000*/ 	.word	0x00000000
	.align		4
        /*0004*/ 	.word	0xffffffff
	.align		4
        /*0008*/ 	.word	index@(_ZN7cutlass13device_kernelINS_4gemm6kernel13GemmUniversalIN4cute5tupleIJiiiiEEENS1_10collective13CollectiveMmaINS1_34MainloopSm90TmaGmmaWarpSpecializedILi4ENS5_IJNS4_1CILi1EEESB_SB_EEENS1_32KernelTmaWarpSpecializedPingpongEEENS5_IJNSA_ILi64EEENSA_ILi128EEESF_EEENS_6half_tENS5_IJlSB_lEEESI_SJ_NS4_8TiledMMAINS4_8MMA_AtomIJNS4_4SM904GMMA26MMA_64x128x16_F32F16F16_SSILNSN_5MajorE0ELSP_0ELNSN_7ScaleInE1ELSQ_1EEEEEENS4_6LayoutISC_NS5_IJNSA_ILi0EEESU_SU_EEEEENS5_IJNS4_10UnderscoreESX_SX_EEEEENS4_13SM90_TMA_LOADENS4_14ComposedLayoutINS4_7SwizzleILi3ELi4ELi3EEENS4_18smem_ptr_flag_bitsILi16EEENST_INS5_IJNSA_ILi8EEESF_EEENS5_IJSF_SB_EEEEEEEvNS4_8identityES10_S1A_vS1B_EENS_8epilogue10collective6detail29Sm90TmaWarpSpecializedAdapterINS1E_15DefaultEpilogueISI_SJ_SJ_NS1D_6thread17LinearCombinationISI_Li1EffLNS1I_9ScaleType4KindE0ELNS_15FloatRoundStyleE2ESI_EENS1_15EpilogueDefaultEEEEEvvEEEEvNT_6ParamsE)
	.align		4
        /*000c*/ 	.word	index@(__assertfail)
	.align		4
        /*0010*/ 	.word	0x00000000
	.align		4
        /*0014*/ 	.word	0xfffffffe
	.align		4
        /*0018*/ 	.word	0x00000000
	.align		4
        /*001c*/ 	.word	0xfffffffd
	.align		4
        /*0020*/ 	.word	0x00000000
	.align		4
        /*0024*/ 	.word	0xfffffffc


//--------------------- .nv.constant4             --------------------------
	.section	.nv.constant4,"a",@progbits
	.align	8
	.align		8
.nv.constant4:
        /*0000*/ 	.dword	__assertfail
	.align		8
        /*0008*/ 	.dword	__unnamed_1
	.align		8
        /*0010*/ 	.dword	_ZN39_INTERNAL_f6bc9199_4_k_cu_db77b71f_30144cuda3std3__45__cpo5beginE
	.align		8
        /*0018*/ 	.dword	_ZN39_INTERNAL_f6bc9199_4_k_cu_db77b71f_30144cuda3std3__45__cpo3endE
	.align		8
        /*0020*/ 	.dword	_ZN39_INTERNAL_f6bc9199_4_k_cu_db77b71f_30144cuda3std3__45__cpo6cbeginE
	.align		8
        /*0028*/ 	.dword	_ZN39_INTERNAL_f6bc9199_4_k_cu_db77b71f_30144cuda3std3__45__cpo4cendE
	.align		8
        /*0030*/ 	.dword	_ZN39_INTERNAL_f6bc9199_4_k_cu_db77b71f_30144cuda3std3__441_GLOBAL__N__f6bc9199_4_k_cu_db77b71f_30146ignoreE
	.align		8
        /*0038*/ 	.dword	_ZN39_INTERNAL_f6bc9199_4_k_cu_db77b71f_30144cuda3std3__419piecewise_constructE
	.align		8
        /*0040*/ 	.dword	_ZN39_INTERNAL_f6bc9199_4_k_cu_db77b71f_30144cuda3std3__48in_placeE
	.align		8
        /*0048*/ 	.dword	_ZN39_INTERNAL_f6bc9199_4_k_cu_db77b71f_30144cuda3std6ranges3__45__cpo4swapE
	.align		8
        /*0050*/ 	.dword	_ZN39_INTERNAL_f6bc9199_4_k_cu_db77b71f_30144cuda3std6ranges3__45__cpo9iter_moveE
	.align		8
        /*0058*/ 	.dword	_ZN39_INTERNAL_f6bc9199_4_k_cu_db77b71f_30144cute7productE
	.align		8
        /*0060*/ 	.dword	_ZN39_INTERNAL_f6bc9199_4_k_cu_db77b71f_30144cute1_E
	.align		8
        /*0068*/ 	.dword	$str$22
	.align		8
        /*0070*/ 	.dword	$str$23


//--------------------- .text._ZN7cutlass13device_kernelINS_4gemm6kernel13GemmUniversalIN4cute5tupleIJiiiiEEENS1_10collective13CollectiveMmaINS1_34MainloopSm90TmaGmmaWarpSpecializedILi4ENS5_IJNS4_1CILi1EEESB_SB_EEENS1_32KernelTmaWarpSpecializedPingpongEEENS5_IJNSA_ILi64EEENSA_ILi128EEESF_EEENS_6half_tENS5_IJlSB_lEEESI_SJ_NS4_8TiledMMAINS4_8MMA_AtomIJNS4_4SM904GMMA26MMA_64x128x16_F32F16F16_SSILNSN_5MajorE0ELSP_0ELNSN_7ScaleInE1ELSQ_1EEEEEENS4_6LayoutISC_NS5_IJNSA_ILi0EEESU_SU_EEEEENS5_IJNS4_10UnderscoreESX_SX_EEEEENS4_13SM90_TMA_LOADENS4_14ComposedLayoutINS4_7SwizzleILi3ELi4ELi3EEENS4_18smem_ptr_flag_bitsILi16EEENST_INS5_IJNSA_ILi8EEESF_EEENS5_IJSF_SB_EEEEEEEvNS4_8identityES10_S1A_vS1B_EENS_8epilogue10collective6detail29Sm90TmaWarpSpecializedAdapterINS1E_15DefaultEpilogueISI_SJ_SJ_NS1D_6thread17LinearCombinationISI_Li1EffLNS1I_9ScaleType4KindE0ELNS_15FloatRoundStyleE2ESI_EENS1_15EpilogueDefaultEEEEEvvEEEEvNT_6ParamsE --------------------------
	.section	.text._ZN7cutlass13device_kernelINS_4gemm6kernel13GemmUniversalIN4cute5tupleIJiiiiEEENS1_10collective13CollectiveMmaINS1_34MainloopSm90TmaGmmaWarpSpecializedILi4ENS5_IJNS4_1CILi1EEESB_SB_EEENS1_32KernelTmaWarpSpecializedPingpongEEENS5_IJNSA_ILi64EEENSA_ILi128EEESF_EEENS_6half_tENS5_IJlSB_lEEESI_SJ_NS4_8TiledMMAINS4_8MMA_AtomIJNS4_4SM904GMMA26MMA_64x128x16_F32F16F16_SSILNSN_5MajorE0ELSP_0ELNSN_7ScaleInE1ELSQ_1EEEEEENS4_6LayoutISC_NS5_IJNSA_ILi0EEESU_SU_EEEEENS5_IJNS4_10UnderscoreESX_SX_EEEEENS4_13SM90_TMA_LOADENS4_14ComposedLayoutINS4_7SwizzleILi3ELi4ELi3EEENS4_18smem_ptr_flag_bitsILi16EEENST_INS5_IJNSA_ILi8EEESF_EEENS5_IJSF_SB_EEEEEEEvNS4_8identityES10_S1A_vS1B_EENS_8epilogue10collective6detail29Sm90TmaWarpSpecializedAdapterINS1E_15DefaultEpilogueISI_SJ_SJ_NS1D_6thread17LinearCombinationISI_Li1EffLNS1I_9ScaleType4KindE0ELNS_15FloatRoundStyleE2ESI_EENS1_15EpilogueDefaultEEEEEvvEEEEvNT_6ParamsE,"ax",@progbits
	.align	128
.text._ZN7cutlass13device_kernelINS_4gemm6kernel13GemmUniversalIN4cute5tupleIJiiiiEEENS1_10collective13CollectiveMmaINS1_34MainloopSm90TmaGmmaWarpSpecializedILi4ENS5_IJNS4_1CILi1EEESB_SB_EEENS1_32KernelTmaWarpSpecializedPingpongEEENS5_IJNSA_ILi64EEENSA_ILi128EEESF_EEENS_6half_tENS5_IJlSB_lEEESI_SJ_NS4_8TiledMMAINS4_8MMA_AtomIJNS4_4SM904GMMA26MMA_64x128x16_F32F16F16_SSILNSN_5MajorE0ELSP_0ELNSN_7ScaleInE1ELSQ_1EEEEEENS4_6LayoutISC_NS5_IJNSA_ILi0EEESU_SU_EEEEENS5_IJNS4_10UnderscoreESX_SX_EEEEENS4_13SM90_TMA_LOADENS4_14ComposedLayoutINS4_7SwizzleILi3ELi4ELi3EEENS4_18smem_ptr_flag_bitsILi16EEENST_INS5_IJNSA_ILi8EEESF_EEENS5_IJSF_SB_EEEEEEEvNS4_8identityES10_S1A_vS1B_EENS_8epilogue10collective6detail29Sm90TmaWarpSpecializedAdapterINS1E_15DefaultEpilogueISI_SJ_SJ_NS1D_6thread17LinearCombinationISI_Li1EffLNS1I_9ScaleType4KindE0ELNS_15FloatRoundStyleE2ESI_EENS1_15EpilogueDefaultEEEEEvvEEEEvNT_6ParamsE:
        .type           _ZN7cutlass13device_kernelINS_4gemm6kernel13GemmUniversalIN4cute5tupleIJiiiiEEENS1_10collective13CollectiveMmaINS1_34MainloopSm90TmaGmmaWarpSpecializedILi4ENS5_IJNS4_1CILi1EEESB_SB_EEENS1_32KernelTmaWarpSpecializedPingpongEEENS5_IJNSA_ILi64EEENSA_ILi128EEESF_EEENS_6half_tENS5_IJlSB_lEEESI_SJ_NS4_8TiledMMAINS4_8MMA_AtomIJNS4_4SM904GMMA26MMA_64x128x16_F32F16F16_SSILNSN_5MajorE0ELSP_0ELNSN_7ScaleInE1ELSQ_1EEEEEENS4_6LayoutISC_NS5_IJNSA_ILi0EEESU_SU_EEEEENS5_IJNS4_10UnderscoreESX_SX_EEEEENS4_13SM90_TMA_LOADENS4_14ComposedLayoutINS4_7SwizzleILi3ELi4ELi3EEENS4_18smem_ptr_flag_bitsILi16EEENST_INS5_IJNSA_ILi8EEESF_EEENS5_IJSF_SB_EEEEEEEvNS4_8identityES10_S1A_vS1B_EENS_8epilogue10collective6detail29Sm90TmaWarpSpecializedAdapterINS1E_15DefaultEpilogueISI_SJ_SJ_NS1D_6thread17LinearCombinationISI_Li1EffLNS1I_9ScaleType4KindE0ELNS_15FloatRoundStyleE2ESI_EENS1_15EpilogueDefaultEEEEEvvEEEEvNT_6ParamsE,@function
        .size           _ZN7cutlass13device_kernelINS_4gemm6kernel13GemmUniversalIN4cute5tupleIJiiiiEEENS1_10collective13CollectiveMmaINS1_34MainloopSm90TmaGmmaWarpSpecializedILi4ENS5_IJNS4_1CILi1EEESB_SB_EEENS1_32KernelTmaWarpSpecializedPingpongEEENS5_IJNSA_ILi64EEENSA_ILi128EEESF_EEENS_6half_tENS5_IJlSB_lEEESI_SJ_NS4_8TiledMMAINS4_8MMA_AtomIJNS4_4SM904GMMA26MMA_64x128x16_F32F16F16_SSILNSN_5MajorE0ELSP_0ELNSN_7ScaleInE1ELSQ_1EEEEEENS4_6LayoutISC_NS5_IJNSA_ILi0EEESU_SU_EEEEENS5_IJNS4_10UnderscoreESX_SX_EEEEENS4_13SM90_TMA_LOADENS4_14ComposedLayoutINS4_7SwizzleILi3ELi4ELi3EEENS4_18smem_ptr_flag_bitsILi16EEENST_INS5_IJNSA_ILi8EEESF_EEENS5_IJSF_SB_EEEEEEEvNS4_8identityES10_S1A_vS1B_EENS_8epilogue10collective6detail29Sm90TmaWarpSpecializedAdapterINS1E_15DefaultEpilogueISI_SJ_SJ_NS1D_6thread17LinearCombinationISI_Li1EffLNS1I_9ScaleType4KindE0ELNS_15FloatRoundStyleE2ESI_EENS1_15EpilogueDefaultEEEEEvvEEEEvNT_6ParamsE,(.L_x_196 - _ZN7cutlass13device_kernelINS_4gemm6kernel13GemmUniversalIN4cute5tupleIJiiiiEEENS1_10collective13CollectiveMmaINS1_34MainloopSm90TmaGmmaWarpSpecializedILi4ENS5_IJNS4_1CILi1EEESB_SB_EEENS1_32KernelTmaWarpSpecializedPingpongEEENS5_IJNSA_ILi64EEENSA_ILi128EEESF_EEENS_6half_tENS5_IJlSB_lEEESI_SJ_NS4_8TiledMMAINS4_8MMA_AtomIJNS4_4SM904GMMA26MMA_64x128x16_F32F16F16_SSILNSN_5MajorE0ELSP_0ELNSN_7ScaleInE1ELSQ_1EEEEEENS4_6LayoutISC_NS5_IJNSA_ILi0EEESU_SU_EEEEENS5_IJNS4_10UnderscoreESX_SX_EEEEENS4_13SM90_TMA_LOADENS4_14ComposedLayoutINS4_7SwizzleILi3ELi4ELi3EEENS4_18smem_ptr_flag_bitsILi16EEENST_INS5_IJNSA_ILi8EEESF_EEENS5_IJSF_SB_EEEEEEEvNS4_8identityES10_S1A_vS1B_EENS_8epilogue10collective6detail29Sm90TmaWarpSpecializedAdapterINS1E_15DefaultEpilogueISI_SJ_SJ_NS1D_6thread17LinearCombinationISI_Li1EffLNS1I_9ScaleType4KindE0ELNS_15FloatRoundStyleE2ESI_EENS1_15EpilogueDefaultEEEEEvvEEEEvNT_6ParamsE)
        .other          _ZN7cutlass13device_kernelINS_4gemm6kernel13GemmUniversalIN4cute5tupleIJiiiiEEENS1_10collective13CollectiveMmaINS1_34MainloopSm90TmaGmmaWarpSpecializedILi4ENS5_IJNS4_1CILi1EEESB_SB_EEENS1_32KernelTmaWarpSpecializedPingpongEEENS5_IJNSA_ILi64EEENSA_ILi128EEESF_EEENS_6half_tENS5_IJlSB_lEEESI_SJ_NS4_8TiledMMAINS4_8MMA_AtomIJNS4_4SM904GMMA26MMA_64x128x16_F32F16F16_SSILNSN_5MajorE0ELSP_0ELNSN_7ScaleInE1ELSQ_1EEEEEENS4_6LayoutISC_NS5_IJNSA_ILi0EEESU_SU_EEEEENS5_IJNS4_10UnderscoreESX_SX_EEEEENS4_13SM90_TMA_LOADENS4_14ComposedLayoutINS4_7SwizzleILi3ELi4ELi3EEENS4_18smem_ptr_flag_bitsILi16EEENST_INS5_IJNSA_ILi8EEESF_EEENS5_IJSF_SB_EEEEEEEvNS4_8identityES10_S1A_vS1B_EENS_8epilogue10collective6detail29Sm90TmaWarpSpecializedAdapterINS1E_15DefaultEpilogueISI_SJ_SJ_NS1D_6thread17LinearCombinationISI_Li1EffLNS1I_9ScaleType4KindE0ELNS_15FloatRoundStyleE2ESI_EENS1_15EpilogueDefaultEEEEEvvEEEEvNT_6ParamsE,@"STO_CUDA_ENTRY STV_DEFAULT"
_ZN7cutlass13device_kernelINS_4gemm6kernel13GemmUniversalIN4cute5tupleIJiiiiEEENS1_10collective13CollectiveMmaINS1_34MainloopSm90TmaGmmaWarpSpecializedILi4ENS5_IJNS4_1CILi1EEESB_SB_EEENS1_32KernelTmaWarpSpecializedPingpongEEENS5_IJNSA_ILi64EEENSA_ILi128EEESF_EEENS_6half_tENS5_IJlSB_lEEESI_SJ_NS4_8TiledMMAINS4_8MMA_AtomIJNS4_4SM904GMMA26MMA_64x128x16_F32F16F16_SSILNSN_5MajorE0ELSP_0ELNSN_7ScaleInE1ELSQ_1EEEEEENS4_6LayoutISC_NS5_IJNSA_ILi0EEESU_SU_EEEEENS5_IJNS4_10UnderscoreESX_SX_EEEEENS4_13SM90_TMA_LOADENS4_14ComposedLayoutINS4_7SwizzleILi3ELi4ELi3EEENS4_18smem_ptr_flag_bitsILi16EEENST_INS5_IJNSA_ILi8EEESF_EEENS5_IJSF_SB_EEEEEEEvNS4_8identityES10_S1A_vS1B_EENS_8epilogue10collective6detail29Sm90TmaWarpSpecializedAdapterINS1E_15DefaultEpilogueISI_SJ_SJ_NS1D_6thread17LinearCombinationISI_Li1EffLNS1I_9ScaleType4KindE0ELNS_15FloatRoundStyleE2ESI_EENS1_15EpilogueDefaultEEEEEvvEEEEvNT_6ParamsE:
[----:B------:R-:W0:Y:S01]  /*0000*/  LDC R1, c[0x0][0x28] ;  /* 0x00000a00ff017b82 */ /* 0x000e220000000800 */
[----:B------:R-:W1:Y:S01]  /*0010*/  S2R R4, SR_TID.X ;  /* 0x0000000000047919 */ /* 0x000e620000002100 */
[----:B------:R-:W-:Y:S01]  /*0020*/  ELECT P0, URZ, PT ;  /* 0x00000000003f782f */ /* 0x000fe20003800000 */
[----:B------:R-:W-:Y:S01]  /*0030*/  BSSY B0, `(.L_x_0) ;  /* 0x0000014000007945 */ /* 0x000fe20003800000 */
[----:B-1----:R-:W-:-:S05]  /*0040*/  SHF.R.U32.HI R0, RZ, 0x5, R4 ;  /* 0x00000005ff007819 */ /* 0x002fca0000011604 */
[----:B------:R-:W1:Y:S02]  /*0050*/  SHFL.IDX PT, R2, R0, RZ, 0x1f ;  /* 0x00001fff00027589 */ /* 0x000e6400000e0000 */
[----:B-1----:R-:W-:Y:S02]  /*0060*/  R2UR UR8, R2 ;  /* 0x00000000020872ca */ /* 0x002fe400000e0000 */
[----:B------:R-:W-:-:S05]  /*0070*/  SHF.R.U32.HI R2, RZ, 0x7, R4 ;  /* 0x00000007ff027819 */ /* 0x000fca0000011604 */
[----:B------:R1:W2:Y:S06]  /*0080*/  SHFL.IDX PT, R3, R2, RZ, 0x1f ;  /* 0x00001fff02037589 */ /* 0x0002ac00000e0000 */
[----:B------:R-:W-:Y:S02]  /*0090*/  USHF.R.S32.HI UR4, URZ, 0x1f, UR8 ;  /* 0x0000001f3f047899 */ /* 0x000fe40008011408 */
[----:B------:R-:W-:Y:S02]  /*00a0*/  ISETP.NE.OR P0, PT, RZ, UR8, !P0 ;  /* 0x00000008ff007c0c */ /* 0x000fe4000c705670 */
[----:B------:R-:W-:-:S04]  /*00b0*/  ULEA.HI UR4, UR4, UR8, URZ, 0x2 ;  /* 0x0000000804047291 */ /* 0x000fc8000f8f103f */
[----:B------:R-:W-:-:S04]  /*00c0*/  ULOP3.LUT UR4, UR4, 0xfffffffc, URZ, 0xc0, !UPT ;  /* 0xfffffffc04047892 */ /* 0x000fc8000f8ec03f */
[----:B------:R-:W-:-:S03]  /*00d0*/  UIADD3 UR8, UR8, -UR4, URZ ;  /* 0x8000000408087290 */ /* 0x000fc6000fffe03f */
[----:B01----:R-:W-:Y:S09]  /*00e0*/  @P0 BRA `(.L_x_1) ;  /* 0x0000000000200947 */ /* 0x003ff20003800000 */
[----:B------:R-:W-:Y:S02]  /*00f0*/  ULDC.64 UR4, c[0x0][0x198] ;  /* 0x0000660000047ab9 */ /* 0x000fe40000000a00 */
[----:B------:R-:W-:Y:S02]  /*0100*/  UIADD3 UR6, UP0, UR4, 0xf0, URZ ;  /* 0x000000f004067890 */ /* 0x000fe4000ff1e03f */
[----:B------:R-:W-:Y:S02]  /*0110*/  UIADD3 UR4, UP1, UR4, 0x1f0, URZ ;  /* 0x000001f004047890 */ /* 0x000fe4000ff3e03f */
[----:B------:R-:W-:Y:S02]  /*0120*/  UIADD3.X UR7, URZ, UR5, URZ, UP0, !UPT ;  /* 0x000000053f077290 */ /* 0x000fe400087fe43f */
[----:B------:R-:W-:-:S07]  /*0130*/  UIADD3.X UR5, URZ, UR5, URZ, UP1, !UPT ;  /* 0x000000053f057290 */ /* 0x000fce0008ffe43f */
[----:B------:R0:W-:Y:S02]  /*0140*/  UTMACCTL.PF [UR6] ;  /* 0x00000000060079b9 */ /* 0x0001e40008040000 */
[----:B------:R0:W-:Y:S02]  /*0150*/  UTMACCTL.PF [UR4] ;  /* 0x00000000040079b9 */ /* 0x0001e40008040000 */
[----:B0-----:R-:W-:Y:S01]  /*0160*/  NOP ;  /* 0x0000000000007918 */ /* 0x001fe20000000000 */
.L_x_1:
[----:B------:R-:W-:Y:S05]  /*0170*/  BSYNC B0 ;  /* 0x0000000000007941 */ /* 0x000fea0003800000 */
.L_x_0:
[----:B------:R-:W0:Y:S01]  /*0180*/  SHFL.IDX PT, R5, R0, RZ, 0x1f ;  /* 0x00001fff00057589 */ /* 0x000e2200000e0000 */
[----:B--2---:R-:W-:Y:S01]  /*0190*/  R2UR UR15, R3 ;  /* 0x00000000030f72ca */ /* 0x004fe200000e0000 */
[----:B------:R-:W-:-:S04]  /*01a0*/  UISETP.NE.AND UP0, UPT, UR8, 0x3, UPT ;  /* 0x000000030800788c */ /* 0x000fc8000bf05270 */
[----:B------:R-:W-:-:S08]  /*01b0*/  UISETP.EQ.OR UP0, UPT, UR8, URZ, !UP0 ;  /* 0x0000003f0800728c */ /* 0x000fd0000c702670 */
[----:B------:R-:W-:Y:S02]  /*01c0*/  UIADD3 UR18, UR15, -0x1, URZ ;  /* 0xffffffff0f127890 */ /* 0x000fe4000fffe03f */
[----:B------:R-:W-:Y:S02]  /*01d0*/  UISETP.EQ.AND UP0, UPT, UR15, URZ, UP0 ;  /* 0x0000003f0f00728c */ /* 0x000fe40008702270 */
[----:B------:R-:W-:Y:S02]  /*01e0*/  UISETP.GE.U32.AND UP1, UPT, UR18, 0x2, UPT ;  /* 0x000000021200788c */ /* 0x000fe4000bf26070 */
[----:B------:R-:W-:Y:S01]  /*01f0*/  USEL UR36, URZ, 0x1, !UP0 ;  /* 0x000000013f247887 */ /* 0x000fe2000c000000 */
[----:B0-----:R-:W-:-:S03]  /*0200*/  ISETP.NE.AND P0, PT, R5, RZ, PT ;  /* 0x000000ff0500720c */ /* 0x001fc60003f05270 */
[----:B------:R-:W-:-:S10]  /*0210*/  USEL UR36, UR36, 0x2, UP1 ;  /* 0x0000000224247887 */ /* 0x000fd40008800000 */
[----:B------:R-:W-:Y:S05]  /*0220*/  @P0 BRA `(.L_x_2) ;  /* 0x0000000000580947 */ /* 0x000fea0003800000 */
[----:B------:R-:W0:Y:S01]  /*0230*/  S2UR UR9, SR_CgaCtaId ;  /* 0x00000000000979c3 */ /* 0x000e220000008800 */
[----:B------:R-:W-:Y:S01]  /*0240*/  UMOV UR4, 0x400 ;  /* 0x0000040000047882 */ /* 0x000fe20000000000 */
[----:B------:R-:W-:Y:S01]  /*0250*/  UMOV UR5, 0x1 ;  /* 0x0000000100057882 */ /* 0x000fe20000000000 */
[----:B------:R-:W-:Y:S01]  /*0260*/  UMOV UR6, 0x80 ;  /* 0x0000008000067882 */ /* 0x000fe20000000000 */
[----:B------:R-:W-:Y:S01]  /*0270*/  ELECT P0, URZ, PT ;  /* 0x00000000003f782f */ /* 0x000fe20003800000 */
[----:B------:R-:W-:-:S04]  /*0280*/  UIADD3 UR6, -UR6, 0x100000, URZ ;  /* 0x0010000006067890 */ /* 0x000fc8000fffe13f */
[----:B------:R-:W-:Y:S02]  /*0290*/  USHF.L.U32 UR7, UR6, 0xb, URZ ;  /* 0x0000000b06077899 */ /* 0x000fe4000800063f */
[----:B------:R-:W-:Y:S02]  /*02a0*/  USHF.L.U32 UR6, UR6, 0x1, URZ ;  /* 0x0000000106067899 */ /* 0x000fe4000800063f */
[----:B0-----:R-:W-:Y:S02]  /*02b0*/  ULEA UR9, UR9, UR4, 0x18 ;  /* 0x0000000409097291 */ /* 0x001fe4000f8ec03f */
[----:B------:R-:W-:-:S04]  /*02c0*/  UIADD3 UR4, -UR5, 0x100000, URZ ;  /* 0x0010000005047890 */ /* 0x000fc8000fffe13f */
[----:B------:R-:W-:Y:S02]  /*02d0*/  USHF.L.U32 UR5, UR4, 0xb, URZ ;  /* 0x0000000b04057899 */ /* 0x000fe4000800063f */
[----:B------:R-:W-:Y:S01]  /*02e0*/  USHF.L.U32 UR4, UR4, 0x1, URZ ;  /* 0x0000000104047899 */ /* 0x000fe2000800063f */
[----:B------:R-:W0:Y:S11]  /*02f0*/  FENCE.VIEW.ASYNC.S ;  /* 0x00000000000073c6 */ /* 0x000e360000000000 */
[----:B0-----:R0:W1:Y:S01]  /*0300*/  SYNCS.EXCH.64 URZ, [UR9], UR4 ;  /* 0x00000004093f75b2 */ /* 0x0010620008000100 */
[----:B------:R0:W2:Y:S01]  /*0310*/  SYNCS.EXCH.64 URZ, [UR9+0x20], UR6 ;  /* 0x00002006093f75b2 */ /* 0x0000a20008000100 */
[----:B------:R0:W3:Y:S01]  /*0320*/  SYNCS.EXCH.64 URZ, [UR9+0x8], UR4 ;  /* 0x00000804093f75b2 */ /* 0x0000e20008000100 */
[----:B------:R0:W4:Y:S01]  /*0330*/  SYNCS.EXCH.64 URZ, [UR9+0x28], UR6 ;  /* 0x00002806093f75b2 */ /* 0x0001220008000100 */
[----:B------:R0:W0:Y:S01]  /*0340*/  SYNCS.EXCH.64 URZ, [UR9+0x10], UR4 ;  /* 0x00001004093f75b2 */ /* 0x0000220008000100 */
[----:B------:R0:W0:Y:S01]  /*0350*/  SYNCS.EXCH.64 URZ, [UR9+0x30], UR6 ;  /* 0x00003006093f75b2 */ /* 0x0000220008000100 */
[----:B------:R0:W0:Y:S01]  /*0360*/  SYNCS.EXCH.64 URZ, [UR9+0x18], UR4 ;  /* 0x00001804093f75b2 */ /* 0x0000220008000100 */
[----:B------:R0:W0:Y:S01]  /*0370*/  SYNCS.EXCH.64 URZ, [UR9+0x38], UR6 ;  /* 0x00003806093f75b2 */ /* 0x0000220008000100 */
[----:B------:R-:W-:Y:S01]  /*0380*/  NOP ;  /* 0x0000000000007918 */ /* 0x000fe20000000000 */
.L_x_2:
[----:B------:R-:W5:Y:S01]  /*0390*/  SHFL.IDX PT, R5, R0, RZ, 0x1f ;  /* 0x00001fff00057589 */ /* 0x000f6200000e0000 */
[----:B------:R-:W-:Y:S01]  /*03a0*/  ELECT P0, URZ, PT ;  /* 0x00000000003f782f */ /* 0x000fe20003800000 */
[----:B------:R-:W-:Y:S01]  /*03b0*/  NOP ;  /* 0x0000000000007918 */ /* 0x000fe20000000000 */
[----:B------:R-:W-:Y:S01]  /*03c0*/  ELECT P1, URZ, PT ;  /* 0x00000000003f782f */ /* 0x000fe20003820000 */
[----:B------:R-:W1:Y:S01]  /*03d0*/  SHFL.IDX PT, R3, R0, RZ, 0x1f ;  /* 0x00001fff00037589 */ /* 0x000e6200000e0000 */
[----:B0-----:R-:W-:Y:S01]  /*03e0*/  UMOV UR4, 0x20 ;  /* 0x0000002000047882 */ /* 0x001fe20000000000 */
[----:B------:R-:W-:Y:S01]  /*03f0*/  UMOV UR12, 0x80 ;  /* 0x00000080000c7882 */ /* 0x000fe20000000000 */
[----:B------:R-:W-:Y:S01]  /*0400*/  NOP ;  /* 0x0000000000007918 */ /* 0x000fe20000000000 */
[----:B------:R0:W0:Y:S01]  /*0410*/  SHFL.IDX PT, R95, R2, RZ, 0x1f ;  /* 0x00001fff025f7589 */ /* 0x00002200000e0000 */
[----:B------:R-:W-:Y:S01]  /*0420*/  ULDC.64 UR54, c[0x0][0x208] ;  /* 0x0000820000367ab9 */ /* 0x000fe20000000a00 */
[----:B-----5:R-:W-:-:S02]  /*0430*/  ISETP.NE.OR P0, PT, R5, RZ, !P0 ;  /* 0x000000ff0500720c */ /* 0x020fc40004705670 */
[----:B-1----:R-:W-:Y:S02]  /*0440*/  ISETP.NE.OR P1, PT, R3, RZ, !P1 ;  /* 0x000000ff0300720c */ /* 0x002fe40004f25670 */
[----:B------:R-:W-:-:S04]  /*0450*/  SHF.R.S32.HI R3, RZ, 0x1f, R4 ;  /* 0x0000001fff037819 */ /* 0x000fc80000011404 */
[----:B------:R-:W-:-:S05]  /*0460*/  LEA.HI R3, R3, R4, RZ, 0x7 ;  /* 0x0000000403037211 */ /* 0x000fca00078f38ff */
[----:B------:R-:W-:Y:S01]  /*0470*/  VOTEU.ALL UP0, P0 ;  /* 0x00000000003f7886 */ /* 0x000fe20000000000 */
[----:B------:R-:W-:Y:S01]  /*0480*/  LOP3.LUT R3, R3, 0xffffff80, RZ, 0xc0, !PT ;  /* 0xffffff8003037812 */ /* 0x000fe200078ec0ff */
[----:B------:R-:W-:-:S03]  /*0490*/  VOTEU.ALL UP1, P1 ;  /* 0x00000000003f7886 */ /* 0x000fc60000820000 */
[----:B------:R-:W1:Y:S01]  /*04a0*/  @!UP0 S2UR UR7, SR_CgaCtaId ;  /* 0x00000000000789c3 */ /* 0x000e620000008800 */
[----:B------:R-:W-:Y:S01]  /*04b0*/  @!UP0 UMOV UR6, 0x400 ;  /* 0x0000040000068882 */ /* 0x000fe20000000000 */
[----:B------:R-:W-:-:S04]  /*04c0*/  @!UP0 UIADD3 UR4, -UR4, 0x100000, URZ ;  /* 0x0010000004048890 */ /* 0x000fc8000fffe13f */
[----:B------:R-:W-:Y:S02]  /*04d0*/  @!UP0 USHF.L.U32 UR5, UR4, 0xb, URZ ;  /* 0x0000000b04058899 */ /* 0x000fe4000800063f */
[----:B------:R-:W-:Y:S01]  /*04e0*/  @!UP0 USHF.L.U32 UR4, UR4, 0x1, URZ ;  /* 0x0000000104048899 */ /* 0x000fe2000800063f */
[----:B------:R-:W-:Y:S01]  /*04f0*/  IMAD.IADD R3, R4, 0x1, -R3 ;  /* 0x0000000104037824 */ /* 0x000fe200078e0a03 */
[----:B------:R-:W-:Y:S01]  /*0500*/  @!UP1 UMOV UR10, 0x400 ;  /* 0x00000400000a9882 */ /* 0x000fe20000000000 */
[----:B------:R-:W-:Y:S01]  /*0510*/  VOTEU.ALL UP2, P1 ;  /* 0x00000000003f7886 */ /* 0x000fe20000840000 */
[----:B------:R-:W-:Y:S01]  /*0520*/  VOTEU.ALL UP3, P1 ;  /* 0x00000000003f7886 */ /* 0x000fe20000860000 */
[----:B------:R-:W-:Y:S01]  /*0530*/  VOTEU.ALL UP4, P1 ;  /* 0x00000000003f7886 */ /* 0x000fe20000880000 */
[----:B------:R-:W5:Y:S01]  /*0540*/  @!UP1 S2UR UR11, SR_CgaCtaId ;  /* 0x00000000000b99c3 */ /* 0x000f620000008800 */
[----:B------:R-:W-:Y:S01]  /*0550*/  VOTEU.ALL UP5, P1 ;  /* 0x00000000003f7886 */ /* 0x000fe200008a0000 */
[----:B------:R-:W-:Y:S01]  /*0560*/  ISETP.NE.AND P1, PT, RZ, UR15, PT ;  /* 0x0000000fff007c0c */ /* 0x000fe2000bf25270 */
[----:B-1----:R-:W-:-:S02]  /*0570*/  @!UP0 ULEA UR9, UR7, UR6, 0x18 ;  /* 0x0000000607098291 */ /* 0x002fc4000f8ec03f */
[----:B------:R-:W-:-:S04]  /*0580*/  @!UP1 UIADD3 UR6, -UR12, 0x100000, URZ ;  /* 0x001000000c069890 */ /* 0x000fc8000fffe13f */
[----:B------:R-:W-:Y:S02]  /*0590*/  @!UP1 USHF.L.U32 UR7, UR6, 0xb, URZ ;  /* 0x0000000b06079899 */ /* 0x000fe4000800063f */
[----:B------:R-:W-:Y:S01]  /*05a0*/  @!UP1 USHF.L.U32 UR6, UR6, 0x1, URZ ;  /* 0x0000000106069899 */ /* 0x000fe2000800063f */
[----:B------:R-:W-:Y:S01]  /*05b0*/  VOTEU.ALL UP0, P0 ;  /* 0x00000000003f7886 */ /* 0x000fe20000000000 */
[----:B-----5:R-:W-:Y:S01]  /*05c0*/  @!UP1 ULEA UR10, UR11, UR10, 0x18 ;  /* 0x0000000a0b0a9291 */ /* 0x020fe2000f8ec03f */
[----:B------:R-:W-:Y:S01]  /*05d0*/  VOTEU.ALL UP1, P0 ;  /* 0x00000000003f7886 */ /* 0x000fe20000020000 */
[----:B------:R-:W1:Y:S02]  /*05e0*/  FENCE.VIEW.ASYNC.S ;  /* 0x00000000000073c6 */ /* 0x000e640000000000 */
[----:B-1----:R-:W2:Y:S02]  /*05f0*/  @!UP0 SYNCS.EXCH.64 URZ, [UR9+0x70], UR4 ;  /* 0x00007004093f85b2 */ /* 0x002ea40008000100 */
[----:B------:R1:W2:Y:S01]  /*0600*/  @!UP1 SYNCS.EXCH.64 URZ, [UR9+0x78], UR4 ;  /* 0x00007804093f95b2 */ /* 0x0002a20008000100 */
[----:B------:R-:W-:Y:S01]  /*0610*/  NOP ;  /* 0x0000000000007918 */ /* 0x000fe20000000000 */
[----:B-1----:R-:W-:-:S02]  /*0620*/  ULDC.64 UR4, c[0x0][0x598] ;  /* 0x0001660000047ab9 */ /* 0x002fc40000000a00 */
[----:B------:R-:W-:Y:S02]  /*0630*/  ISETP.NE.U32.AND P0, PT, RZ, UR4, PT ;  /* 0x00000004ff007c0c */ /* 0x000fe4000bf05070 */
[----:B------:R1:W2:Y:S02]  /*0640*/  @!UP2 SYNCS.EXCH.64 URZ, [UR10+0x50], UR6 ;  /* 0x000050060a3fa5b2 */ /* 0x0002a40008000100 */
[----:B------:R-:W-:Y:S01]  /*0650*/  ISETP.NE.AND.EX P0, PT, RZ, UR5, PT, P0 ;  /* 0x00000005ff007c0c */ /* 0x000fe2000bf05300 */
[----:B------:R1:W2:Y:S01]  /*0660*/  @!UP3 SYNCS.EXCH.64 URZ, [UR10+0x58], UR6 ;  /* 0x000058060a3fb5b2 */ /* 0x0002a20008000100 */
[----:B------:R1:W2:Y:S01]  /*0670*/  @!UP4 SYNCS.EXCH.64 URZ, [UR10+0x60], UR6 ;  /* 0x000060060a3fc5b2 */ /* 0x0002a20008000100 */
[----:B------:R1:W2:Y:S01]  /*0680*/  @!UP5 SYNCS.EXCH.64 URZ, [UR10+0x68], UR6 ;  /* 0x000068060a3fd5b2 */ /* 0x0002a20008000100 */
[----:B------:R-:W-:Y:S01]  /*0690*/  NOP ;  /* 0x0000000000007918 */ /* 0x000fe20000000000 */
[----:B--234-:R-:W-:Y:S08]  /*06a0*/  BAR.SYNC.DEFER_BLOCKING 0x0 ;  /* 0x0000000000007b1d */ /* 0x01cff00000010000 */
[----:B01----:R-:W-:Y:S05]  /*06b0*/  @!P0 BRA `(.L_x_3) ;  /* 0x00000000001c8947 */ /* 0x003fea0003800000 */
[----:B------:R-:W0:Y:S02]  /*06c0*/  LDC.64 R6, c[0x0][0x598] ;  /* 0x00016600ff067b82 */ /* 0x000e240000000a00 */
[----:B0-----:R-:W2:Y:S02]  /*06d0*/  LDG.E.64 R6, desc[UR54][R6.64] ;  /* 0x0000003606067981 */ /* 0x001ea4000c1e1b00 */
[----:B--2---:R-:W-:-:S04]  /*06e0*/  ISETP.NE.U32.AND P0, PT, R6, RZ, PT ;  /* 0x000000ff0600720c */ /* 0x004fc80003f05070 */
[----:B------:R-:W-:-:S13]  /*06f0*/  ISETP.NE.AND.EX P0, PT, R7, RZ, PT, P0 ;  /* 0x000000ff0700720c */ /* 0x000fda0003f05300 */
[----:B------:R-:W-:Y:S05]  /*0700*/  @!P0 BRA `(.L_x_3) ;  /* 0x0000000000088947 */ /* 0x000fea0003800000 */
[----:B------:R1:W5:Y:S01]  /*0710*/  LD.E R22, desc[UR54][R6.64] ;  /* 0x0000003606167980 */ /* 0x000362000c101900 */
[----:B------:R-:W-:Y:S05]  /*0720*/  BRA `(.L_x_4) ;  /* 0x0000000000247947 */ /* 0x000fea0003800000 */
.L_x_3:
[----:B------:R-:W-:Y:S02]  /*0730*/  ULDC.64 UR4, c[0x0][0x588] ;  /* 0x0001620000047ab9 */ /* 0x000fe40000000a00 */
[----:B------:R-:W-:-:S04]  /*0740*/  ISETP.NE.U32.AND P0, PT, RZ, UR4, PT ;  /* 0x00000004ff007c0c */ /* 0x000fc8000bf05070 */
[----:B------:R-:W-:-:S13]  /*0750*/  ISETP.NE.AND.EX P0, PT, RZ, UR5, PT, P0 ;  /* 0x00000005ff007c0c */ /* 0x000fda000bf05300 */
[----:B------:R-:W-:Y:S05]  /*0760*/  @!P0 BRA `(.L_x_5) ;  /* 0x00000000000c8947 */ /* 0x000fea0003800000 */
[----:B------:R-:W0:Y:S02]  /*0770*/  LDC.64 R22, c[0x0][0x588] ;  /* 0x00016200ff167b82 */ /* 0x000e240000000a00 */
[----:B0-----:R0:W5:Y:S01]  /*0780*/  LDG.E R22, desc[UR54][R22.64] ;  /* 0x0000003616167981 */ /* 0x001162000c1e1900 */
[----:B------:R-:W-:Y:S05]  /*0790*/  BRA `(.L_x_4) ;  /* 0x0000000000087947 */ /* 0x000fea0003800000 */
.L_x_5:
[----:B------:R-:W-:Y:S02]  /*07a0*/  ULDC UR4, c[0x0][0x580] ;  /* 0x0001600000047ab9 */ /* 0x000fe40000000800 */
[----:B------:R-:W-:-:S07]  /*07b0*/  IMAD.U32 R22, RZ, RZ, UR4 ;  /* 0x00000004ff167e24 */ /* 0x000fce000f8e00ff */
.L_x_4:
[----:B------:R-:W-:Y:S02]  /*07c0*/  ULDC.64 UR4, c[0x0][0x5a0] ;  /* 0x0001680000047ab9 */ /* 0x000fe40000000a00 */
[----:B------:R-:W-:-:S04]  /*07d0*/  ISETP.NE.U32.AND P0, PT, RZ, UR4, PT ;  /* 0x00000004ff007c0c */ /* 0x000fc8000bf05070 */
[----:B------:R-:W-:-:S13]  /*07e0*/  ISETP.NE.AND.EX P0, PT, RZ, UR5, PT, P0 ;  /* 0x00000005ff007c0c */ /* 0x000fda000bf05300 */
[----:B------:R-:W-:Y:S05]  /*07f0*/  @!P0 BRA `(.L_x_6) ;  /* 0x00000000001c8947 */ /* 0x000fea0003800000 */
[----:B-1----:R-:W1:Y:S02]  /*0800*/  LDC.64 R6, c[0x0][0x5a0] ;  /* 0x00016800ff067b82 */ /* 0x002e640000000a00 */
[----:B-1----:R-:W2:Y:S02]  /*0810*/  LDG.E.64 R6, desc[UR54][R6.64] ;  /* 0x0000003606067981 */ /* 0x002ea4000c1e1b00 */
[----:B--2---:R-:W-:-:S04]  /*0820*/  ISETP.NE.U32.AND P0, PT, R6, RZ, PT ;  /* 0x000000ff0600720c */ /* 0x004fc80003f05070 */
[----:B------:R-:W-:-:S13]  /*0830*/  ISETP.NE.AND.EX P0, PT, R7, RZ, PT, P0 ;  /* 0x000000ff0700720c */ /* 0x000fda0003f05300 */
[----:B------:R-:W-:Y:S05]  /*0840*/  @!P0 BRA `(.L_x_6) ;  /* 0x0000000000088947 */ /* 0x000fea0003800000 */
[----:B0-----:R2:W5:Y:S01]  /*0850*/  LD.E R23, desc[UR54][R6.64] ;  /* 0x0000003606177980 */ /* 0x001562000c101900 */
[----:B------:R-:W-:Y:S05]  /*0860*/  BRA `(.L_x_7) ;  /* 0x0000000000247947 */ /* 0x000fea0003800000 */
.L_x_6:
[----:B------:R-:W-:Y:S02]  /*0870*/  ULDC.64 UR4, c[0x0][0x590] ;  /* 0x0001640000047ab9 */ /* 0x000fe40000000a00 */
[----:B------:R-:W-:-:S04]  /*0880*/  ISETP.NE.U32.AND P0, PT, RZ, UR4, PT ;  /* 0x00000004ff007c0c */ /* 0x000fc8000bf05070 */
[----:B------:R-:W-:-:S13]  /*0890*/  ISETP.NE.AND.EX P0, PT, RZ, UR5, PT, P0 ;  /* 0x00000005ff007c0c */ /* 0x000fda000bf05300 */
[----:B------:R-:W-:Y:S05]  /*08a0*/  @!P0 BRA `(.L_x_8) ;  /* 0x00000000000c8947 */ /* 0x000fea0003800000 */
[----:B-1----:R-:W0:Y:S02]  /*08b0*/  LDC.64 R6, c[0x0][0x590] ;  /* 0x00016400ff067b82 */ /* 0x002e240000000a00 */
[----:B0-----:R0:W5:Y:S01]  /*08c0*/  LDG.E R23, desc[UR54][R6.64] ;  /* 0x0000003606177981 */ /* 0x001162000c1e1900 */
[----:B------:R-:W-:Y:S05]  /*08d0*/  BRA `(.L_x_7) ;  /* 0x0000000000087947 */ /* 0x000fea0003800000 */
.L_x_8:
[----:B------:R-:W-:Y:S02]  /*08e0*/  ULDC UR4, c[0x0][0x584] ;  /* 0x0001610000047ab9 */ /* 0x000fe40000000800 */
[----:B0-----:R-:W-:-:S07]  /*08f0*/  IMAD.U32 R23, RZ, RZ, UR4 ;  /* 0x00000004ff177e24 */ /* 0x001fce000f8e00ff */
.L_x_7:
[----:B------:R-:W3:Y:S01]  /*0900*/  S2UR UR10, SR_CTAID.Y ;  /* 0x00000000000a79c3 */ /* 0x000ee20000002600 */
[----:B------:R-:W-:Y:S01]  /*0910*/  ULDC UR5, c[0x0][0x65c] ;  /* 0x0001970000057ab9 */ /* 0x000fe20000000800 */
[----:B------:R-:W-:Y:S01]  /*0920*/  UISETP.NE.AND UP0, UPT, UR15, 0x2, UPT ;  /* 0x000000020f00788c */ /* 0x000fe2000bf05270 */
[----:B------:R-:W-:Y:S01]  /*0930*/  IMAD.MOV.U32 R18, RZ, RZ, -0x1 ;  /* 0xffffffffff127424 */ /* 0x000fe200078e00ff */
[----:B------:R-:W-:Y:S01]  /*0940*/  UISETP.NE.AND UP2, UPT, UR5, 0x1, UPT ;  /* 0x000000010500788c */ /* 0x000fe2000bf45270 */
[----:B------:R-:W-:Y:S02]  /*0950*/  IMAD.MOV.U32 R2, RZ, RZ, -0x1 ;  /* 0xffffffffff027424 */ /* 0x000fe400078e00ff */
[----:B------:R-:W-:Y:S01]  /*0960*/  IMAD.MOV.U32 R19, RZ, RZ, -0x1 ;  /* 0xffffffffff137424 */ /* 0x000fe200078e00ff */
[----:B------:R-:W4:Y:S01]  /*0970*/  S2UR UR4, SR_CTAID.X ;  /* 0x00000000000479c3 */ /* 0x000f220000002500 */
[----:B------:R-:W-:-:S06]  /*0980*/  UP2UR UR38, UPR, URZ, 0x4 ;  /* 0x000000043f267883 */ /* 0x000fcc0008000000 */
[----:B------:R-:W-:Y:S01]  /*0990*/  @UP2 ULDC UR12, c[0x0][0x10] ;  /* 0x00000400000c2ab9 */ /* 0x000fe20000000800 */
[----:B------:R-:W-:Y:S01]  /*09a0*/  @UP2 UMOV UR7, URZ ;  /* 0x0000003f00072c82 */ /* 0x000fe20008000000 */
[----:B------:R-:W-:Y:S01]  /*09b0*/  @UP2 UMOV UR5, URZ ;  /* 0x0000003f00052c82 */ /* 0x000fe20008000000 */
[----:B012---:R-:W0:Y:S01]  /*09c0*/  LDC.64 R6, c[0x0][0x650] ;  /* 0x00019400ff067b82 */ /* 0x007e220000000a00 */
[----:B---3--:R-:W-:Y:S02]  /*09d0*/  @UP2 UMOV UR9, UR10 ;  /* 0x0000000a00092c82 */ /* 0x008fe40008000000 */
[----:B------:R-:W-:Y:S01]  /*09e0*/  @UP2 UMOV UR6, UR9 ;  /* 0x0000000900062c82 */ /* 0x000fe20008000000 */
[----:B------:R-:W-:Y:S01]  /*09f0*/  @!UP2 UMOV UR9, UR10 ;  /* 0x0000000a0009ac82 */ /* 0x000fe20008000000 */
[----:B----4-:R-:W-:-:S03]  /*0a00*/  @UP2 UIMAD.WIDE.U32 UR12, UR4, UR12, UR6 ;  /* 0x0000000c040c22a5 */ /* 0x010fc6000f8e0006 */
[----:B------:R-:W-:Y:S01]  /*0a10*/  @!UP2 ULDC UR6, c[0x0][0xc] ;  /* 0x000003000006aab9 */ /* 0x000fe20000000800 */
[----:B------:R-:W-:Y:S01]  /*0a20*/  @UP2 UIADD3 UR14, UR13, UR5, URZ ;  /* 0x000000050d0e2290 */ /* 0x000fe2000fffe03f */
[----:B------:R-:W-:Y:S02]  /*0a30*/  ULDC UR10, c[0x0][0xc] ;  /* 0x00000300000a7ab9 */ /* 0x000fe40000000800 */
[----:B------:R-:W-:Y:S01]  /*0a40*/  UMOV UR5, URZ ;  /* 0x0000003f00057c82 */ /* 0x000fe20008000000 */
[----:B------:R-:W-:Y:S01]  /*0a50*/  ULDC UR11, c[0x0][0x10] ;  /* 0x00000400000b7ab9 */ /* 0x000fe20000000800 */
[----:B------:R-:W-:Y:S02]  /*0a60*/  @!UP2 UIMAD.WIDE.U32 UR6, UR6, UR9, UR4 ;  /* 0x000000090606a2a5 */ /* 0x000fe4000f8e0004 */
[----:B------:R-:W-:Y:S01]  /*0a70*/  UIMAD.WIDE.U32 UR10, UR10, UR11, URZ ;  /* 0x0000000b0a0a72a5 */ /* 0x000fe2000f8e003f */
[----:B------:R-:W-:-:S03]  /*0a80*/  ULDC UR13, c[0x0][0x14] ;  /* 0x00000500000d7ab9 */ /* 0x000fc60000000800 */
[----:B------:R-:W-:Y:S02]  /*0a90*/  UIMAD.WIDE.U32 UR52, UR10, UR13, URZ ;  /* 0x0000000d0a3472a5 */ /* 0x000fe4000f8e003f */
[----:B------:R-:W-:Y:S01]  /*0aa0*/  UIMAD UR37, UR11, UR13, URZ ;  /* 0x0000000d0b2572a4 */ /* 0x000fe2000f8e023f */
[----:B------:R-:W-:Y:S01]  /*0ab0*/  @!UP2 UMOV UR12, UR6 ;  /* 0x00000006000cac82 */ /* 0x000fe20008000000 */
[----:B------:R-:W-:Y:S02]  /*0ac0*/  @!UP2 UMOV UR14, UR7 ;  /* 0x00000007000eac82 */ /* 0x000fe40008000000 */
[----:B------:R-:W-:Y:S02]  /*0ad0*/  UIADD3 UR37, UR53, UR37, URZ ;  /* 0x0000002535257290 */ /* 0x000fe4000fffe03f */
[----:B------:R-:W-:-:S04]  /*0ae0*/  UIADD3 UR6, UP1, UR12, UR52, URZ ;  /* 0x000000340c067290 */ /* 0x000fc8000ff3e03f */
[----:B------:R-:W-:Y:S02]  /*0af0*/  UIADD3.X UR7, UR14, UR37, URZ, UP1, !UPT ;  /* 0x000000250e077290 */ /* 0x000fe40008ffe43f */
[----:B------:R-:W-:Y:S02]  /*0b00*/  USEL UR6, UR6, UR12, !UP0 ;  /* 0x0000000c06067287 */ /* 0x000fe4000c000000 */
[----:B------:R-:W-:-:S04]  /*0b10*/  USEL UR7, UR7, UR14, !UP0 ;  /* 0x0000000e07077287 */ /* 0x000fc8000c000000 */
[----:B0-----:R-:W-:Y:S01]  /*0b20*/  ISETP.LE.U32.AND P0, PT, R6, UR6, PT ;  /* 0x0000000606007c0c */ /* 0x001fe2000bf03070 */
[----:B------:R-:W-:Y:S02]  /*0b30*/  IMAD.U32 R16, RZ, RZ, UR6 ;  /* 0x00000006ff107e24 */ /* 0x000fe4000f8e00ff */
[----:B------:R-:W-:Y:S02]  /*0b40*/  IMAD.U32 R0, RZ, RZ, UR7 ;  /* 0x00000007ff007e24 */ /* 0x000fe4000f8e00ff */
[----:B------:R-:W-:-:S03]  /*0b50*/  IMAD.U32 R17, RZ, RZ, UR7 ;  /* 0x00000007ff117e24 */ /* 0x000fc6000f8e00ff */
[----:B------:R-:W-:Y:S02]  /*0b60*/  ISETP.GE.U32.AND.EX P0, PT, R0, R7, PT, P0 ;  /* 0x000000070000720c */ /* 0x000fe40003f06100 */
[----:B------:R-:W-:-:S11]  /*0b70*/  PRMT R0, RZ, 0x7610, R0 ;  /* 0x00007610ff007816 */ /* 0x000fd60000000000 */
[----:B------:R-:W-:Y:S05]  /*0b80*/  @P0 BRA `(.L_x_9) ;  /* 0x00000004008c0947 */ /* 0x000fea0003800000 */
[----:B------:R-:W-:Y:S01]  /*0b90*/  I2FP.F32.U32 R0, UR4 ;  /* 0x0000000400007c45 */ /* 0x000fe20008201000 */
[----:B------:R-:W-:Y:S01]  /*0ba0*/  ULDC.64 UR16, c[0x0][0x628] ;  /* 0x00018a0000107ab9 */ /* 0x000fe20000000a00 */
[----:B------:R-:W-:Y:S01]  /*0bb0*/  ULDC UR6, c[0x0][0x150] ;  /* 0x0000540000067ab9 */ /* 0x000fe20000000800 */
[----:B------:R-:W-:Y:S01]  /*0bc0*/  ISETP.NE.U32.AND P0, PT, RZ, UR16, PT ;  /* 0x00000010ff007c0c */ /* 0x000fe2000bf05070 */
[----:B------:R-:W-:Y:S01]  /*0bd0*/  ULDC UR15, c[0x0][0x630] ;  /* 0x00018c00000f7ab9 */ /* 0x000fe20000000800 */
[----:B------:R-:W-:Y:S01]  /*0be0*/  FMUL R0, R0, UR6 ;  /* 0x0000000600007c20 */ /* 0x000fe20008400000 */
[----:B------:R-:W-:Y:S01]  /*0bf0*/  R2UR UR19, R16 ;  /* 0x00000000101372ca */ /* 0x000fe200000e0000 */
[----:B------:R-:W-:Y:S01]  /*0c00*/  ULDC UR21, c[0x0][0x154] ;  /* 0x0000550000157ab9 */ /* 0x000fe20000000800 */
[----:B------:R-:W-:Y:S01]  /*0c10*/  ISETP.NE.AND.EX P0, PT, RZ, UR17, PT, P0 ;  /* 0x00000011ff007c0c */ /* 0x000fe2000bf05300 */
[----:B------:R0:W1:Y:S01]  /*0c20*/  F2I.U32.TRUNC.NTZ R2, R0 ;  /* 0x0000000000027305 */ /* 0x000062000020f000 */
[----:B------:R-:W-:-:S02]  /*0c30*/  R2UR UR20, R17 ;  /* 0x00000000111472ca */ /* 0x000fc400000e0000 */
[----:B------:R-:W-:Y:S02]  /*0c40*/  R2UR UR6, R16 ;  /* 0x00000000100672ca */ /* 0x000fe400000e0000 */
[----:B------:R-:W-:-:S07]  /*0c50*/  R2UR UR7, R17 ;  /* 0x00000000110772ca */ /* 0x000fce00000e0000 */
[----:B0-----:R-:W-:Y:S08]  /*0c60*/  @!P0 BRA `(.L_x_10) ;  /* 0x0000000000308947 */ /* 0x001ff00003800000 */
[----:B------:R-:W-:Y:S01]  /*0c70*/  R2UR UR6, R16 ;  /* 0x00000000100672ca */ /* 0x000fe200000e0000 */
[----:B------:R-:W-:Y:S01]  /*0c80*/  ULDC UR12, c[0x0][0x634] ;  /* 0x00018d00000c7ab9 */ /* 0x000fe20000000800 */
[----:B------:R-:W-:-:S11]  /*0c90*/  R2UR UR14, R17 ;  /* 0x00000000110e72ca */ /* 0x000fd600000e0000 */
[----:B------:R-:W-:-:S04]  /*0ca0*/  UIADD3 UR12, UP1, UR6, UR12, URZ ;  /* 0x0000000c060c7290 */ /* 0x000fc8000ff3e03f */
[----:B------:R-:W-:-:S04]  /*0cb0*/  UIADD3.X UR14, URZ, UR14, URZ, UP1, !UPT ;  /* 0x0000000e3f0e7290 */ /* 0x000fc80008ffe43f */
[----:B------:R-:W-:-:S04]  /*0cc0*/  UIMAD.WIDE.U32 UR6, UR14, UR16, URZ ;  /* 0x000000100e0672a5 */ /* 0x000fc8000f8e003f */
[----:B------:R-:W-:Y:S02]  /*0cd0*/  UIMAD.WIDE.U32 UR10, UP1, UR12, UR17, UR6 ;  /* 0x000000110c0a72a5 */ /* 0x000fe4000f820006 */
[----:B------:R-:W-:Y:S02]  /*0ce0*/  UIMAD.WIDE.U32 UR6, UR12, UR16, URZ ;  /* 0x000000100c0672a5 */ /* 0x000fe4000f8e003f */
[----:B------:R-:W-:Y:S02]  /*0cf0*/  UIADD3.X UR13, URZ, URZ, URZ, UP1, !UPT ;  /* 0x0000003f3f0d7290 */ /* 0x000fe40008ffe43f */
[----:B------:R-:W-:Y:S01]  /*0d00*/  UIADD3 URZ, UP1, UR7, UR10, URZ ;  /* 0x0000000a073f7290 */ /* 0x000fe2000ff3e03f */
[----:B------:R-:W-:-:S03]  /*0d10*/  UMOV UR12, UR11 ;  /* 0x0000000b000c7c82 */ /* 0x000fc60008000000 */
[----:B------:R-:W-:-:S12]  /*0d20*/  UIMAD.WIDE.U32.X UR6, UR14, UR17, UR12, UP1 ;  /* 0x000000110e0672a5 */ /* 0x000fd800088e040c */
.L_x_10:
[----:B------:R-:W-:Y:S01]  /*0d30*/  USHF.R.U64 UR5, UR6, UR15, UR7 ;  /* 0x0000000f06057299 */ /* 0x000fe20008001207 */
[----:B------:R-:W-:Y:S01]  /*0d40*/  I2FP.F32.U32 R0, UR9 ;  /* 0x0000000900007c45 */ /* 0x000fe20008201000 */
[----:B------:R-:W-:Y:S01]  /*0d50*/  USHF.R.U32.HI UR6, URZ, UR15, UR7 ;  /* 0x0000000f3f067299 */ /* 0x000fe20008011607 */
[----:B-1----:R-:W-:Y:S01]  /*0d60*/  R2UR UR14, R2 ;  /* 0x00000000020e72ca */ /* 0x002fe200000e0000 */
[----:B------:R-:W-:Y:S02]  /*0d70*/  UIADD3 UR17, UP1, URZ, -UR5, URZ ;  /* 0x800000053f117290 */ /* 0x000fe4000ff3e03f */
[----:B------:R-:W-:Y:S01]  /*0d80*/  FMUL R0, R0, UR21 ;  /* 0x0000001500007c20 */ /* 0x000fe20008400000 */
[----:B------:R-:W-:Y:S01]  /*0d90*/  ULDC.64 UR10, c[0x0][0x620] ;  /* 0x00018800000a7ab9 */ /* 0x000fe20000000a00 */
[----:B------:R-:W-:Y:S01]  /*0da0*/  UIADD3.X UR6, URZ, ~UR6, URZ, UP1, !UPT ;  /* 0x800000063f067290 */ /* 0x000fe20008ffe43f */
[----:B------:R-:W-:Y:S01]  /*0db0*/  UMOV UR12, UR19 ;  /* 0x00000013000c7c82 */ /* 0x000fe20008000000 */
[----:B------:R-:W-:-:S02]  /*0dc0*/  UMOV UR13, UR20 ;  /* 0x00000014000d7c82 */ /* 0x000fc40008000000 */
[----:B------:R-:W-:Y:S01]  /*0dd0*/  UIMAD UR6, UR6, UR10, URZ ;  /* 0x0000000a060672a4 */ /* 0x000fe2000f8e023f */
[----:B------:R-:W0:Y:S01]  /*0de0*/  F2I.U32.TRUNC.NTZ R0, R0 ;  /* 0x0000000000007305 */ /* 0x000e22000020f000 */
[----:B------:R-:W-:Y:S02]  /*0df0*/  UIMAD.WIDE.U32 UR12, UR17, UR10, UR12 ;  /* 0x0000000a110c72a5 */ /* 0x000fe4000f8e000c */
[----:B------:R-:W-:Y:S01]  /*0e00*/  UIMAD UR17, UR17, UR11, UR6 ;  /* 0x0000000b111172a4 */ /* 0x000fe2000f8e0206 */
[----:B------:R-:W-:Y:S01]  /*0e10*/  ULDC UR24, c[0x0][0x658] ;  /* 0x0001960000187ab9 */ /* 0x000fe20000000800 */
[----:B------:R-:W-:Y:S02]  /*0e20*/  UMOV UR22, 0xffffffff ;  /* 0xffffffff00167882 */ /* 0x000fe40000000000 */
[----:B------:R-:W-:Y:S01]  /*0e30*/  UIADD3 UR17, UR13, UR17, URZ ;  /* 0x000000110d117290 */ /* 0x000fe2000fffe03f */
[----:B------:R-:W-:Y:S01]  /*0e40*/  ULDC UR19, c[0x0][0x618] ;  /* 0x0001860000137ab9 */ /* 0x000fe20000000800 */
[----:B------:R-:W-:Y:S01]  /*0e50*/  ULDC.64 UR6, c[0x0][0x640] ;  /* 0x0001900000067ab9 */ /* 0x000fe20000000a00 */
[----:B------:R-:W-:Y:S01]  /*0e60*/  USHF.L.U32 UR13, UR22, UR24, URZ ;  /* 0x00000018160d7299 */ /* 0x000fe2000800063f */
[----:B------:R-:W-:Y:S01]  /*0e70*/  ISETP.NE.U32.AND P0, PT, RZ, UR6, PT ;  /* 0x00000006ff007c0c */ /* 0x000fe2000bf05070 */
[----:B------:R-:W-:-:S02]  /*0e80*/  USHF.R.U64 UR22, UR12, UR19, UR17 ;  /* 0x000000130c167299 */ /* 0x000fc40008001211 */
[----:B------:R-:W-:Y:S01]  /*0e90*/  USHF.R.U32.HI UR12, URZ, UR19, UR17 ;  /* 0x000000133f0c7299 */ /* 0x000fe20008011611 */
[----:B0-----:R-:W-:Y:S01]  /*0ea0*/  R2UR UR16, R0 ;  /* 0x00000000001072ca */ /* 0x001fe200000e0000 */
[----:B------:R-:W-:Y:S01]  /*0eb0*/  ULDC UR21, c[0x0][0x608] ;  /* 0x0001820000157ab9 */ /* 0x000fe20000000800 */
[----:B------:R-:W-:Y:S01]  /*0ec0*/  ISETP.NE.AND.EX P0, PT, RZ, UR7, PT, P0 ;  /* 0x00000007ff007c0c */ /* 0x000fe2000bf05300 */
[----:B------:R-:W-:Y:S02]  /*0ed0*/  USHF.R.U64 UR26, UR22, UR21, UR12 ;  /* 0x00000015161a7299 */ /* 0x000fe4000800120c */
[----:B------:R-:W-:Y:S01]  /*0ee0*/  USHF.R.U32.HI UR12, URZ, UR21, UR12 ;  /* 0x000000153f0c7299 */ /* 0x000fe2000801160c */
[----:B------:R-:W-:Y:S01]  /*0ef0*/  UMOV UR20, 0x1 ;  /* 0x0000000100147882 */ /* 0x000fe20000000000 */
[----:B------:R-:W-:Y:S02]  /*0f00*/  UIADD3 UR14, -UR14, URZ, URZ ;  /* 0x0000003f0e0e7290 */ /* 0x000fe4000fffe13f */
[----:B------:R-:W-:-:S02]  /*0f10*/  USHF.R.U64 UR27, UR26, UR24, UR12 ;  /* 0x000000181a1b7299 */ /* 0x000fc4000800120c */
[----:B------:R-:W-:Y:S01]  /*0f20*/  USHF.L.U32 UR19, UR20, UR24, URZ ;  /* 0x0000001814137299 */ /* 0x000fe2000800063f */
[----:B------:R-:W-:Y:S01]  /*0f30*/  ULDC UR15, c[0x0][0x144] ;  /* 0x00005100000f7ab9 */ /* 0x000fe20000000800 */
[----:B------:R-:W-:Y:S01]  /*0f40*/  ULDC UR10, c[0x0][0x600] ;  /* 0x00018000000a7ab9 */ /* 0x000fe20000000800 */
[----:B------:R-:W-:Y:S02]  /*0f50*/  ULOP3.LUT UR20, URZ, UR13, URZ, 0x33, !UPT ;  /* 0x0000000d3f147292 */ /* 0x000fe4000f8e333f */
[----:B------:R-:W-:Y:S02]  /*0f60*/  USHF.R.U32.HI UR13, URZ, UR24, UR12 ;  /* 0x000000183f0d7299 */ /* 0x000fe4000801160c */
[----:B------:R-:W-:Y:S02]  /*0f70*/  UIADD3 UR11, UR10, -0x1, URZ ;  /* 0xffffffff0a0b7890 */ /* 0x000fe4000fffe03f */
[----:B------:R-:W-:Y:S02]  /*0f80*/  UIADD3 UR23, -UR16, URZ, URZ ;  /* 0x0000003f10177290 */ /* 0x000fe4000fffe13f */
[----:B------:R-:W-:Y:S01]  /*0f90*/  UIMAD UR4, UR15, UR14, UR4 ;  /* 0x0000000e0f0472a4 */ /* 0x000fe2000f8e0204 */
[----:B------:R-:W-:Y:S01]  /*0fa0*/  ULDC UR28, c[0x0][0x148] ;  /* 0x00005200001c7ab9 */ /* 0x000fe20000000800 */
[----:B------:R-:W-:Y:S01]  /*0fb0*/  ULDC UR24, c[0x0][0x648] ;  /* 0x0001920000187ab9 */ /* 0x000fe20000000800 */
[----:B------:R-:W-:Y:S01]  /*0fc0*/  ULDC UR25, c[0x0][0x638] ;  /* 0x00018e0000197ab9 */ /* 0x000fe20000000800 */
[----:B------:R-:W-:Y:S01]  /*0fd0*/  UMOV UR12, UR27 ;  /* 0x0000001b000c7c82 */ /* 0x000fe20008000000 */
[----:B------:R-:W-:Y:S07]  /*0fe0*/  @!P0 BRA `(.L_x_11) ;  /* 0x0000000000308947 */ /* 0x000fee0003800000 */
[----:B------:R-:W-:Y:S02]  /*0ff0*/  ULDC UR16, c[0x0][0x64c] ;  /* 0x0001930000107ab9 */ /* 0x000fe40000000800 */
        /* <DEDUP_REMOVED lines=8> */
[----:B------:R-:W-:-:S07]  /*1080*/  UIMAD.WIDE.U32.X UR6, UR21, UR7, UR16, UP1 ;  /* 0x00000007150672a5 */ /* 0x000fce00088e0410 */
[----:B------:R-:W-:Y:S01]  /*1090*/  UMOV UR12, UR6 ;  /* 0x00000006000c7c82 */ /* 0x000fe20008000000 */
[----:B------:R-:W-:-:S05]  /*10a0*/  UMOV UR13, UR7 ;  /* 0x00000007000d7c82 */ /* 0x000fca0008000000 */
.L_x_11:
[----:B------:R-:W-:Y:S01]  /*10b0*/  UISETP.NE.AND UP1, UPT, UR38, URZ, UPT ;  /* 0x0000003f2600728c */ /* 0x000fe2000bf25270 */
[----:B------:R-:W-:Y:S01]  /*10c0*/  IMAD.MOV.U32 R0, RZ, RZ, 0x1 ;  /* 0x00000001ff007424 */ /* 0x000fe200078e00ff */
[----:B------:R-:W-:Y:S01]  /*10d0*/  USHF.R.U64 UR6, UR12, UR24, UR13 ;  /* 0x000000180c067299 */ /* 0x000fe2000800120d */
[----:B------:R-:W-:Y:S01]  /*10e0*/  IMAD.U32 R19, RZ, RZ, UR5 ;  /* 0x00000005ff137e24 */ /* 0x000fe2000f8e00ff */
[----:B------:R-:W-:Y:S02]  /*10f0*/  ULOP3.LUT UR20, UR26, UR20, URZ, 0xc0, !UPT ;  /* 0x000000141a147292 */ /* 0x000fe4000f8ec03f */
[----:B------:R-:W-:Y:S02]  /*1100*/  UIADD3 UR7, -UR6, URZ, URZ ;  /* 0x0000003f06077290 */ /* 0x000fe4000fffe13f */
[----:B------:R-:W-:Y:S02]  /*1110*/  UIMAD UR19, UR19, UR6, UR20 ;  /* 0x00000006131372a4 */ /* 0x000fe4000f8e0214 */
[----:B------:R-:W-:-:S02]  /*1120*/  ULOP3.LUT UR11, UR22, UR11, URZ, 0xc0, !UPT ;  /* 0x0000000b160b7292 */ /* 0x000fc4000f8ec03f */
[----:B------:R-:W-:Y:S02]  /*1130*/  @UP1 UIMAD UR4, UR28, UR23, UR9 ;  /* 0x000000171c0412a4 */ /* 0x000fe4000f8e0209 */
[----:B------:R-:W-:-:S03]  /*1140*/  UIMAD UR6, UR7, UR25, UR27 ;  /* 0x00000019070672a4 */ /* 0x000fc6000f8e021b */
[----:B------:R-:W-:Y:S01]  /*1150*/  ULDC UR7, c[0x0][0x610] ;  /* 0x0001840000077ab9 */ /* 0x000fe20000000800 */
[----:B------:R-:W-:Y:S02]  /*1160*/  UIMAD UR6, UR6, UR10, UR11 ;  /* 0x0000000a060672a4 */ /* 0x000fe4000f8e020b */
[----:B------:R-:W-:-:S04]  /*1170*/  UIMAD UR4, UR19, UR7, UR4 ;  /* 0x00000007130472a4 */ /* 0x000fc8000f8e0204 */
[----:B------:R-:W-:Y:S02]  /*1180*/  USEL UR7, UR6, UR4, !UP1 ;  /* 0x0000000406077287 */ /* 0x000fe4000c800000 */
[----:B------:R-:W-:-:S04]  /*1190*/  USEL UR4, UR4, UR6, !UP1 ;  /* 0x0000000604047287 */ /* 0x000fc8000c800000 */
[----:B------:R-:W-:Y:S02]  /*11a0*/  IMAD.U32 R2, RZ, RZ, UR7 ;  /* 0x00000007ff027e24 */ /* 0x000fe4000f8e00ff */
[----:B------:R-:W-:-:S07]  /*11b0*/  IMAD.U32 R18, RZ, RZ, UR4 ;  /* 0x00000004ff127e24 */ /* 0x000fce000f8e00ff */
.L_x_9:
[----:B------:R-:W-:Y:S02]  /*11c0*/  ULDC UR4, c[0x0][0x28c] ;  /* 0x0000a30000047ab9 */ /* 0x000fe40000000800 */
[----:B------:R-:W-:-:S04]  /*11d0*/  UIADD3 UR4, UR4, 0x3f, URZ ;  /* 0x0000003f04047890 */ /* 0x000fc8000fffe03f */
[----:B------:R-:W-:-:S04]  /*11e0*/  USHF.R.S32.HI UR5, URZ, 0x1f, UR4 ;  /* 0x0000001f3f057899 */ /* 0x000fc80008011404 */
[----:B------:R-:W-:-:S04]  /*11f0*/  ULEA.HI UR5, UR5, UR4, URZ, 0x6 ;  /* 0x0000000405057291 */ /* 0x000fc8000f8f303f */
[----:B------:R-:W-:Y:S01]  /*1200*/  USHF.R.S32.HI UR39, URZ, 0x6, UR5 ;  /* 0x000000063f277899 */ /* 0x000fe20008011405 */
[----:B------:R-:W-:Y:S11]  /*1210*/  @!P1 BRA `(.L_x_12) ;  /* 0x0000005400a89947 */ /* 0x000ff60003800000 */
[----:B------:R-:W-:-:S06]  /*1220*/  UISETP.GT.U32.AND UP1, UPT, UR18, 0x1, UPT ;  /* 0x000000011200788c */ /* 0x000fcc000bf24070 */
[----:B------:R-:W-:-:S13]  /*1230*/  PLOP3.LUT P0, PT, PT, PT, UP1, 0x80, 0x0 ;  /* 0x000000000000781c */ /* 0x000fda0003f0f018 */
[----:B------:R-:W-:Y:S05]  /*1240*/  @P0 EXIT ;  /* 0x000000000000094d */ /* 0x000fea0003800000 */
.L_x_13:
[----:B------:R-:W-:-:S08]  /*1250*/  NOP ;  /* 0x0000000000007918 */ /* 0x000fd00000000000 */
[----:B------:R-:W0:Y:S02]  /*1260*/  USETMAXREG.TRY_ALLOC.CTAPOOL UP1, 0xe8 ;  /* 0x000000e8000079c8 */ /* 0x000e240008020600 */
[----:B0-----:R-:W-:-:S13]  /*1270*/  PLOP3.LUT P0, PT, PT, PT, UP1, 0x80, 0x0 ;  /* 0x000000000000781c */ /* 0x001fda0003f0f018 */
[----:B------:R-:W-:Y:S05]  /*1280*/  @!P0 BRA `(.L_x_13) ;  /* 0xfffffffc00f08947 */ /* 0x000fea000383ffff */
[----:B------:R-:W-:-:S13]  /*1290*/  LOP3.LUT P0, RZ, R0, 0xff, RZ, 0xc0, !PT ;  /* 0x000000ff00ff7812 */ /* 0x000fda000780c0ff */
[----:B------:R-:W-:Y:S05]  /*12a0*/  @!P0 EXIT ;  /* 0x000000000000894d */ /* 0x000fea0003800000 */
[----:B------:R-:W-:Y:S01]  /*12b0*/  SHF.R.S32.HI R0, RZ, 0x1f, R3 ;  /* 0x0000001fff007819 */ /* 0x000fe20000011403 */
[----:B------:R-:W0:Y:S01]  /*12c0*/  S2UR UR5, SR_CgaCtaId ;  /* 0x00000000000579c3 */ /* 0x000e220000008800 */
[----:B------:R-:W-:Y:S01]  /*12d0*/  UMOV UR42, 0x400 ;  /* 0x00000400002a7882 */ /* 0x000fe20000000000 */
[----:B------:R-:W-:Y:S01]  /*12e0*/  USHF.R.U32.HI UR4, URZ, 0x2, UR39 ;  /* 0x000000023f047899 */ /* 0x000fe20008011627 */
[CC--:B------:R-:W-:Y:S01]  /*12f0*/  LEA.HI R4, R0.reuse, R3.reuse, RZ, 0x2 ;  /* 0x0000000300047211 */ /* 0x0c0fe200078f10ff */
[----:B------:R-:W-:Y:S01]  /*1300*/  ULOP3.LUT UR45, UR39, 0x3, URZ, 0xc0, !UPT ;  /* 0x00000003272d7892 */ /* 0x000fe2000f8ec03f */
[----:B------:R-:W-:Y:S01]  /*1310*/  LEA.HI R0, R0, R3, RZ, 0x5 ;  /* 0x0000000300007211 */ /* 0x000fe200078f28ff */
[----:B------:R-:W-:Y:S01]  /*1320*/  UISETP.LT.AND UP1, UPT, UR39, 0x1, UPT ;  /* 0x000000012700788c */ /* 0x000fe2000bf21270 */
[--C-:B------:R-:W-:Y:S01]  /*1330*/  SHF.R.S32.HI R88, RZ, 0x2, R4.reuse ;  /* 0x00000002ff587819 */ /* 0x100fe20000011404 */
[----:B------:R-:W1:Y:S01]  /*1340*/  LDC.64 R6, c[0x0][0x5c8] ;  /* 0x00017200ff067b82 */ /* 0x000e620000000a00 */
[----:B------:R-:W-:Y:S01]  /*1350*/  SHF.R.S32.HI R5, RZ, 0x1f, R4 ;  /* 0x0000001fff057819 */ /* 0x000fe20000011404 */
[----:B------:R-:W-:Y:S01]  /*1360*/  ULOP3.LUT UR4, UR4, 0x1, URZ, 0xc0, !UPT ;  /* 0x0000000104047892 */ /* 0x000fe2000f8ec03f */
[----:B------:R-:W-:Y:S01]  /*1370*/  LOP3.LUT R4, R4, 0xfffffffc, RZ, 0xc0, !PT ;  /* 0xfffffffc04047812 */ /* 0x000fe200078ec0ff */
[----:B------:R-:W-:Y:S01]  /*1380*/  ULDC UR44, c[0x0][0x658] ;  /* 0x00019600002c7ab9 */ /* 0x000fe20000000800 */
[----:B------:R-:W-:Y:S01]  /*1390*/  LEA.HI R5, R5, R88, RZ, 0x3 ;  /* 0x0000005805057211 */ /* 0x000fe200078f18ff */
[----:B------:R-:W-:Y:S01]  /*13a0*/  UMOV UR6, 0xffffffff ;  /* 0xffffffff00067882 */ /* 0x000fe20000000000 */
[----:B------:R-:W-:Y:S01]  /*13b0*/  ULDC UR8, c[0x0][0x284] ;  /* 0x0000a10000087ab9 */ /* 0x000fe20000000800 */
[----:B------:R-:W-:Y:S01]  /*13c0*/  IMAD.IADD R4, R3, 0x1, -R4 ;  /* 0x0000000103047824 */ /* 0x000fe200078e0a04 */
[----:B------:R-:W-:Y:S01]  /*13d0*/  LOP3.LUT R5, R5, 0xfffffff8, RZ, 0xc0, !PT ;  /* 0xfffffff805057812 */ /* 0x000fe200078ec0ff */
[----:B------:R-:W-:Y:S01]  /*13e0*/  USEL UR45, UR45, URZ, !UP0 ;  /* 0x0000003f2d2d7287 */ /* 0x000fe2000c000000 */
[----:B------:R-:W-:Y:S01]  /*13f0*/  SHF.R.S32.HI R3, RZ, 0x5, R0 ;  /* 0x00000005ff037819 */ /* 0x000fe20000011400 */
[----:B------:R-:W-:Y:S01]  /*1400*/  VIADD R0, R95, 0xffffffff ;  /* 0xffffffff5f007836 */ /* 0x000fe20000000000 */
[----:B------:R-:W-:Y:S01]  /*1410*/  USEL UR46, UR39, 0x1, UP1 ;  /* 0x00000001272e7887 */ /* 0x000fe20008800000 */
[----:B------:R-:W-:Y:S01]  /*1420*/  IMAD.IADD R88, R88, 0x1, -R5 ;  /* 0x0000000158587824 */ /* 0x000fe200078e0a05 */
[----:B------:R-:W-:Y:S01]  /*1430*/  USHF.L.U32 UR6, UR6, UR44, URZ ;  /* 0x0000002c06067299 */ /* 0x000fe2000800063f */
[----:B------:R-:W2:Y:S01]  /*1440*/  LDC R5, c[0x0][0x288] ;  /* 0x0000a200ff057b82 */ /* 0x000ea20000000800 */
[----:B0-----:R-:W-:Y:S01]  /*1450*/  ULEA UR42, UR5, UR42, 0x18 ;  /* 0x0000002a052a7291 */ /* 0x001fe2000f8ec03f */
[C---:B------:R-:W-:Y:S01]  /*1460*/  ISETP.NE.AND P0, PT, R0.reuse, RZ, PT ;  /* 0x000000ff0000720c */ /* 0x040fe20003f05270 */
[----:B------:R-:W-:Y:S01]  /*1470*/  IMAD.SHL.U32 R0, R0, 0x8, RZ ;  /* 0x0000000800007824 */ /* 0x000fe200078e00ff */
[--C-:B------:R-:W-:Y:S01]  /*1480*/  SHF.R.S32.HI R89, RZ, 0x1f, R88.reuse ;  /* 0x0000001fff597819 */ /* 0x100fe20000011458 */
[----:B------:R-:W-:Y:S01]  /*1490*/  UIADD3 UR50, UR42, 0x50, URZ ;  /* 0x000000502a327890 */ /* 0x000fe2000fffe03f */
[----:B------:R-:W-:Y:S01]  /*14a0*/  IMAD.SHL.U32 R90, R4, 0x2, RZ ;  /* 0x00000002045a7824 */ /* 0x000fe200078e00ff */
[----:B------:R-:W-:Y:S01]  /*14b0*/  UISETP.EQ.U32.AND UP0, UPT, UR4, 0x1, !UP0 ;  /* 0x000000010400788c */ /* 0x000fe2000c702070 */
[C-C-:B------:R-:W-:Y:S01]  /*14c0*/  IMAD R97, R3.reuse, -0x10, -R88.reuse ;  /* 0xfffffff003617824 */ /* 0x140fe200078e0a58 */
[----:B------:R-:W-:Y:S01]  /*14d0*/  LOP3.LUT R0, R0, 0x8, RZ, 0xc0, !PT ;  /* 0x0000000800007812 */ /* 0x000fe200078ec0ff */
[----:B------:R-:W-:Y:S01]  /*14e0*/  IMAD.WIDE R88, R3, 0x10, R88 ;  /* 0x0000001003587825 */ /* 0x000fe200078e0258 */
[C---:B-1----:R-:W-:Y:S01]  /*14f0*/  SHF.L.U64.HI R92, R6.reuse, 0x3, R7 ;  /* 0x00000003065c7819 */ /* 0x042fe20000010207 */
[----:B------:R-:W-:Y:S01]  /*1500*/  ULDC UR43, c[0x0][0x600] ;  /* 0x00018000002b7ab9 */ /* 0x000fe20000000800 */
[----:B------:R-:W-:Y:S01]  /*1510*/  SEL R98, RZ, 0x1, P0 ;  /* 0x00000001ff627807 */ /* 0x000fe20000000000 */
[----:B------:R-:W-:Y:S01]  /*1520*/  IMAD.SHL.U32 R93, R6, 0x8, RZ ;  /* 0x00000008065d7824 */ /* 0x000fe200078e00ff */
[----:B------:R-:W-:Y:S01]  /*1530*/  LEA R95, R95, UR50, 0x3 ;  /* 0x000000325f5f7c11 */ /* 0x000fe2000f8e18ff */
[----:B------:R-:W-:Y:S01]  /*1540*/  VIADD R97, R97, UR8 ;  /* 0x0000000861617c36 */ /* 0x000fe20008000000 */
[C---:B------:R-:W-:Y:S01]  /*1550*/  LOP3.LUT R99, R0.reuse, 0x8, RZ, 0x3c, !PT ;  /* 0x0000000800637812 */ /* 0x040fe200078e3cff */
[----:B------:R-:W-:Y:S01]  /*1560*/  UMOV UR7, 0x1 ;  /* 0x0000000100077882 */ /* 0x000fe20000000000 */
[----:B------:R-:W-:Y:S01]  /*1570*/  LOP3.LUT R96, R0, 0x18, RZ, 0x3c, !PT ;  /* 0x0000001800607812 */ /* 0x000fe200078e3cff */
[----:B------:R-:W-:Y:S01]  /*1580*/  ULOP3.LUT UR49, UR36, 0x1, URZ, 0xfc, !UPT ;  /* 0x0000000124317892 */ /* 0x000fe2000f8efc3f */
[----:B------:R-:W-:Y:S01]  /*1590*/  SHF.R.S32.HI R91, RZ, 0x1f, R90 ;  /* 0x0000001fff5b7819 */ /* 0x000fe2000001145a */
[----:B------:R-:W-:Y:S01]  /*15a0*/  USHF.L.U32 UR40, UR39, 0x1, URZ ;  /* 0x0000000127287899 */ /* 0x000fe2000800063f */
[----:B--2---:R-:W-:Y:S01]  /*15b0*/  IMAD R94, R4, -0x2, R5 ;  /* 0xfffffffe045e7824 */ /* 0x004fe200078e0205 */
[----:B------:R-:W-:-:S02]  /*15c0*/  USHF.L.U64.HI UR41, UR52, 0x1, UR37 ;  /* 0x0000000134297899 */ /* 0x000fc40008010225 */
[----:B------:R-:W-:Y:S02]  /*15d0*/  UIADD3 UR43, UR43, -0x1, URZ ;  /* 0xffffffff2b2b7890 */ /* 0x000fe4000fffe03f */
[----:B------:R-:W-:Y:S02]  /*15e0*/  USHF.L.U32 UR44, UR7, UR44, URZ ;  /* 0x0000002c072c7299 */ /* 0x000fe4000800063f */
[----:B------:R-:W-:Y:S02]  /*15f0*/  UIADD3 UR46, -UR46, UR39, URZ ;  /* 0x000000272e2e7290 */ /* 0x000fe4000fffe13f */
[----:B------:R-:W-:Y:S02]  /*1600*/  ULOP3.LUT UR47, URZ, UR6, URZ, 0x33, !UPT ;  /* 0x000000063f2f7292 */ /* 0x000fe4000f8e333f */
[----:B------:R-:W-:-:S12]  /*1610*/  USEL UR48, URZ, 0x1, !UP0 ;  /* 0x000000013f307887 */ /* 0x000fd8000c000000 */
.L_x_161:
[----:B------:R-:W-:-:S04]  /*1620*/  SHF.L.U32 R0, R98, 0x1f, RZ ;  /* 0x0000001f62007819 */ /* 0x000fc800000006ff */
[----:B------:R-:W0:Y:S02]  /*1630*/  SYNCS.PHASECHK.TRANS64.TRYWAIT P0, [R95+URZ+-0x8], R0 ;  /* 0xfffff8005f0075a7 */ /* 0x000e24000800017f */
[----:B012345:R-:W-:Y:S05]  /*1640*/  @!P0 BRA `(.L_x_14) ;  /* 0x0000006000908947 */ /* 0x03ffea0003800000 */
.L_x_183:
[----:B------:R-:W-:Y:S02]  /*1650*/  ULDC UR4, c[0x0][0x28c] ;  /* 0x0000a30000047ab9 */ /* 0x000fe40000000800 */
[----:B------:R-:W-:-:S13]  /*1660*/  ISETP.LT.AND P0, PT, RZ, UR4, PT ;  /* 0x00000004ff007c0c */ /* 0x000fda000bf01270 */
[----:B------:R-:W-:Y:S05]  /*1670*/  @P0 BRA `(.L_x_15) ;  /* 0x0000000000400947 */ /* 0x000fea0003800000 */
[----:B0-----:R-:W-:Y:S01]  /*1680*/  MOV R0, 0x0 ;  /* 0x0000000000007802 */ /* 0x001fe20000000f00 */
[----:B------:R-:W-:Y:S01]  /*1690*/  ULDC.64 UR4, c[0x4][0x68] ;  /* 0x01001a0000047ab9 */ /* 0x000fe20000000a00 */
[----:B------:R-:W-:Y:S01]  /*16a0*/  ULDC.64 UR6, c[0x4][0x8] ;  /* 0x0100020000067ab9 */ /* 0x000fe20000000a00 */
[----:B------:R-:W-:Y:S01]  /*16b0*/  IMAD.U32 R4, RZ, RZ, UR4 ;  /* 0x00000004ff047e24 */ /* 0x000fe2000f8e00ff */
[----:B------:R0:W1:Y:S01]  /*16c0*/  LDC.64 R14, c[0x4][R0] ;  /* 0x01000000000e7b82 */ /* 0x0000620000000a00 */
[----:B------:R-:W-:Y:S01]  /*16d0*/  IMAD.U32 R5, RZ, RZ, UR5 ;  /* 0x00000005ff057e24 */ /* 0x000fe2000f8e00ff */
[----:B------:R-:W-:Y:S01]  /*16e0*/  ULDC.64 UR4, c[0x4][0x70] ;  /* 0x01001c0000047ab9 */ /* 0x000fe20000000a00 */
[----:B------:R-:W-:Y:S02]  /*16f0*/  IMAD.U32 R10, RZ, RZ, UR6 ;  /* 0x00000006ff0a7e24 */ /* 0x000fe4000f8e00ff */
[----:B------:R-:W-:Y:S02]  /*1700*/  IMAD.U32 R6, RZ, RZ, UR4 ;  /* 0x00000004ff067e24 */ /* 0x000fe4000f8e00ff */
[----:B------:R-:W-:-:S02]  /*1710*/  IMAD.U32 R7, RZ, RZ, UR5 ;  /* 0x00000005ff077e24 */ /* 0x000fc4000f8e00ff */
[----:B------:R-:W-:Y:S02]  /*1720*/  IMAD.U32 R11, RZ, RZ, UR7 ;  /* 0x00000007ff0b7e24 */ /* 0x000fe4000f8e00ff */
[----:B------:R-:W-:Y:S02]  /*1730*/  IMAD.MOV.U32 R8, RZ, RZ, 0x1e1 ;  /* 0x000001e1ff087424 */ /* 0x000fe400078e00ff */
[----:B------:R-:W-:Y:S02]  /*1740*/  IMAD.MOV.U32 R12, RZ, RZ, 0x1 ;  /* 0x00000001ff0c7424 */ /* 0x000fe400078e00ff */
[----:B0-----:R-:W-:-:S07]  /*1750*/  IMAD.MOV.U32 R13, RZ, RZ, RZ ;  /* 0x000000ffff0d7224 */ /* 0x001fce00078e00ff */
[----:B------:R-:W-:-:S07]  /*1760*/  LEPC R20, `(.L_x_15) ;  /* 0x000000001014794e */ /* 0x000fce0000000000 */
[----:B-1---5:R-:W-:Y:S05]  /*1770*/  CALL.ABS.NOINC R14 ;  /* 0x000000000e007343 */ /* 0x022fea0003c00000 */
.L_x_15:
[----:B0-----:R-:W-:-:S05]  /*1780*/  IMAD.U32 R0, RZ, RZ, UR49 ;  /* 0x00000031ff007e24 */ /* 0x001fca000f8e00ff */
[----:B------:R-:W-:-:S13]  /*1790*/  ISETP.NE.AND P0, PT, R0, 0x3, PT ;  /* 0x000000030000780c */ /* 0x000fda0003f05270 */
[----:B------:R-:W-:Y:S05]  /*17a0*/  @!P0 BRA `(.L_x_16) ;  /* 0x0000000000048947 */ /* 0x000fea0003800000 */
[----:B------:R-:W-:Y:S01]  /*17b0*/  BPT.TRAP 0x1 ;  /* 0x000000040000795c */ /* 0x000fe20000300000 */
.L_x_16:
[----:B------:R-:W-:Y:S02]  /*17c0*/  IMAD.U32 R3, RZ, RZ, UR45 ;  /* 0x0000002dff037e24 */ /* 0x000fe4000f8e00ff */
[----:B------:R-:W-:-:S03]  /*17d0*/  IMAD.U32 R0, RZ, RZ, UR48 ;  /* 0x00000030ff007e24 */ /* 0x000fc6000f8e00ff */
[----:B------:R-:W-:Y:S02]  /*17e0*/  LEA R3, R3, UR42, 0x3 ;  /* 0x0000002a03037c11 */ /* 0x000fe4000f8e18ff */
[----:B------:R-:W-:-:S04]  /*17f0*/  SHF.L.U32 R0, R0, 0x1f, RZ ;  /* 0x0000001f00007819 */ /* 0x000fc800000006ff */
[----:B------:R0:W1:Y:S01]  /*1800*/  SYNCS.PHASECHK.TRANS64.TRYWAIT P1, [R3+URZ], R0 ;  /* 0x00000000030075a7 */ /* 0x000062000802017f */
[----:B------:R-:W-:Y:S05]  /*1810*/  @!P0 BRA `(.L_x_17) ;  /* 0x0000000000048947 */ /* 0x000fea0003800000 */
[----:B------:R-:W-:Y:S01]  /*1820*/  BPT.TRAP 0x1 ;  /* 0x000000040000795c */ /* 0x000fe20000300000 */
.L_x_17:
[----:B------:R-:W-:-:S05]  /*1830*/  IMAD.U32 R4, RZ, RZ, UR46 ;  /* 0x0000002eff047e24 */ /* 0x000fca000f8e00ff */
[----:B------:R-:W-:Y:S01]  /*1840*/  ISETP.GE.AND P2, PT, R4, 0x1, PT ;  /* 0x000000010400780c */ /* 0x000fe20003f46270 */
[----:B-1----:R-:W-:-:S12]  /*1850*/  @P1 BRA `(.L_x_18) ;  /* 0x0000000000081947 */ /* 0x002fd80003800000 */
[----:B------:R-:W1:Y:S02]  /*1860*/  SYNCS.PHASECHK.TRANS64.TRYWAIT P1, [R3+URZ], R0 ;  /* 0x00000000030075a7 */ /* 0x000e64000802017f */
[----:B-1----:R-:W-:Y:S05]  /*1870*/  @!P1 BRA `(.L_x_19) ;  /* 0x0000006000189947 */ /* 0x002fea0003800000 */
.L_x_18:
[----:B------:R-:W-:Y:S05]  /*1880*/  WARPSYNC.ALL ;  /* 0x0000000000007948 */ /* 0x000fea0003800000 */
[----:B------:R-:W-:Y:S01]  /*1890*/  UIADD3 UR4, UR42, 0x180, URZ ;  /* 0x000001802a047890 */ /* 0x000fe2000fffe03f */
[----:B------:R-:W-:Y:S01]  /*18a0*/  WARPGROUP.ARRIVE ;  /* 0x00000000000079c5 */ /* 0x000fe20000000000 */
[----:B------:R-:W-:Y:S02]  /*18b0*/  UIADD3 UR5, UR42, 0x8180, URZ ;  /* 0x000081802a057890 */ /* 0x000fe4000fffe03f */
[----:B------:R-:W-:Y:S02]  /*18c0*/  USHF.R.U32.HI UR4, URZ, 0x4, UR4 ;  /* 0x000000043f047899 */ /* 0x000fe40008011604 */
[----:B------:R-:W-:-:S02]  /*18d0*/  USHF.R.U32.HI UR5, URZ, 0x4, UR5 ;  /* 0x000000043f057899 */ /* 0x000fc40008011605 */
[----:B------:R-:W-:Y:S02]  /*18e0*/  ULOP3.LUT UR4, UR4, 0x3fff, URZ, 0xc0, !UPT ;  /* 0x00003fff04047892 */ /* 0x000fe4000f8ec03f */
[----:B------:R-:W-:Y:S02]  /*18f0*/  ULOP3.LUT UR5, UR5, 0x3fff, URZ, 0xc0, !UPT ;  /* 0x00003fff05057892 */ /* 0x000fe4000f8ec03f */
[----:B------:R-:W-:Y:S02]  /*1900*/  ULOP3.LUT UR8, UR4, 0x10000, URZ, 0xfc, !UPT ;  /* 0x0001000004087892 */ /* 0x000fe4000f8efc3f */
[----:B------:R-:W-:Y:S02]  /*1910*/  ULOP3.LUT UR9, UR5, 0x10000, URZ, 0xfc, !UPT ;  /* 0x0001000005097892 */ /* 0x000fe4000f8efc3f */
[----:B------:R-:W-:Y:S02]  /*1920*/  ULEA UR10, UR45, UR8, 0x9 ;  /* 0x000000082d0a7291 */ /* 0x000fe4000f8e483f */
[----:B------:R-:W-:Y:S01]  /*1930*/  ULEA UR11, UR45, UR9, 0xa ;  /* 0x000000092d0b7291 */ /* 0x000fe2000f8e503f */
[----:B------:R-:W-:Y:S01]  /*1940*/  UMOV UR5, 0x40000040 ;  /* 0x4000004000057882 */ /* 0x000fe20000000000 */
[----:B------:R-:W-:-:S03]  /*1950*/  UMOV UR7, 0x40000040 ;  /* 0x4000004000077882 */ /* 0x000fc60000000000 */
[----:B------:R-:W-:Y:S02]  /*1960*/  UMOV UR4, UR10 ;  /* 0x0000000a00047c82 */ /* 0x000fe40008000000 */
[----:B------:R-:W-:Y:S02]  /*1970*/  UMOV UR6, UR11 ;  /* 0x0000000b00067c82 */ /* 0x000fe40008000000 */
[----:B------:R-:W-:Y:S01]  /*1980*/  HGMMA.64x128x16.F32 R24, gdesc[UR4], RZ, !UPT, gsb0 ;  /* 0x01e00000041879f0 */ /* 0x000fe2000c0008ff */
[----:B------:R-:W-:Y:S02]  /*1990*/  UIADD3 UR4, UR10, 0x2, URZ ;  /* 0x000000020a047890 */ /* 0x000fe4000fffe03f */
[----:B------:R-:W-:Y:S01]  /*19a0*/  UIADD3 UR6, UR11, 0x2, URZ ;  /* 0x000000020b067890 */ /* 0x000fe2000fffe03f */
[----:B------:R-:W-:Y:S01]  /*19b0*/  UMOV UR5, 0x40000040 ;  /* 0x4000004000057882 */ /* 0x000fe20000000000 */
[----:B------:R-:W-:Y:S01]  /*19c0*/  UMOV UR7, 0x40000040 ;  /* 0x4000004000077882 */ /* 0x000fe20000000000 */
[----:B------:R-:W-:-:S02]  /*19d0*/  WARPGROUP.DEPBAR.LE gsb0, 0x0 ;  /* 0x00008000000079c5 */ /* 0x000fc40000010000 */
[----:B------:R-:W-:-:S06]  /*19e0*/  WARPGROUP.ARRIVE ;  /* 0x00000000000079c5 */ /* 0x000fcc0000000000 */
[----:B------:R-:W-:Y:S01]  /*19f0*/  HGMMA.64x128x16.F32 R24, gdesc[UR4], R24, gsb0 ;  /* 0x01e00000041879f0 */ /* 0x000fe20008000818 */
[----:B------:R-:W-:Y:S02]  /*1a00*/  UIADD3 UR4, UR10, 0x4, URZ ;  /* 0x000000040a047890 */ /* 0x000fe4000fffe03f */
[----:B------:R-:W-:Y:S01]  /*1a10*/  UIADD3 UR6, UR11, 0x4, URZ ;  /* 0x000000040b067890 */ /* 0x000fe2000fffe03f */
[----:B------:R-:W-:Y:S01]  /*1a20*/  UMOV UR5, 0x40000040 ;  /* 0x4000004000057882 */ /* 0x000fe20000000000 */
[----:B------:R-:W-:Y:S01]  /*1a30*/  UMOV UR7, 0x40000040 ;  /* 0x4000004000077882 */ /* 0x000fe20000000000 */
[----:B------:R-:W-:Y:S02]  /*1a40*/  WARPGROUP.DEPBAR.LE gsb0, 0x0 ;  /* 0x00008000000079c5 */ /* 0x000fe40000010000 */
        /* <DEDUP_REMOVED lines=8> */
[----:B------:R-:W-:Y:S03]  /*1ad0*/  HGMMA.64x128x16.F32 R24, gdesc[UR4], R24, gsb0 ;  /* 0x01e00000041879f0 */ /* 0x000fe60008000818 */
[----:B------:R-:W-:Y:S02]  /*1ae0*/  WARPGROUP.DEPBAR.LE gsb0, 0x0 ;  /* 0x00008000000079c5 */ /* 0x000fe40000010000 */
[----:B------:R-:W-:Y:S05]  /*1af0*/  @!P2 BRA `(.L_x_20) ;  /* 0x000000040014a947 */ /* 0x000fea0003800000 */
[----:B------:R-:W-:Y:S01]  /*1b00*/  UIADD3 UR4, UR45, 0x1, URZ ;  /* 0x000000012d047890 */ /* 0x000fe2000fffe03f */
[----:B01----:R-:W-:Y:S01]  /*1b10*/  IMAD.U32 R0, RZ, RZ, UR46 ;  /* 0x0000002eff007e24 */ /* 0x003fe2000f8e00ff */
[----:B------:R-:W-:Y:S02]  /*1b20*/  UMOV UR11, UR45 ;  /* 0x0000002d000b7c82 */ /* 0x000fe40008000000 */
[----:B------:R-:W-:-:S04]  /*1b30*/  UISETP.NE.AND UP0, UPT, UR4, 0x4, UPT ;  /* 0x000000040400788c */ /* 0x000fc8000bf05270 */
[----:B------:R-:W-:Y:S02]  /*1b40*/  USEL UR5, URZ, 0x1, UP0 ;  /* 0x000000013f057887 */ /* 0x000fe40008000000 */
[----:B------:R-:W-:Y:S02]  /*1b50*/  USEL UR10, UR4, URZ, UP0 ;  /* 0x0000003f040a7287 */ /* 0x000fe40008000000 */
[----:B------:R-:W-:-:S06]  /*1b60*/  ULOP3.LUT UR5, UR48, UR5, URZ, 0x3c, !UPT ;  /* 0x0000000530057292 */ /* 0x000fcc000f8e3c3f */
[----:B------:R-:W-:-:S07]  /*1b70*/  IMAD.U32 R5, RZ, RZ, UR5 ;  /* 0x00000005ff057e24 */ /* 0x000fce000f8e00ff */
.L_x_27:
[----:B01----:R-:W-:Y:S05]  /*1b80*/  @!P0 BRA `(.L_x_21) ;  /* 0x0000000000048947 */ /* 0x003fea0003800000 */
[----:B------:R-:W-:Y:S01]  /*1b90*/  BPT.TRAP 0x1 ;  /* 0x000000040000795c */ /* 0x000fe20000300000 */
.L_x_21:
[----:B------:R-:W-:Y:S01]  /*1ba0*/  ULEA UR4, UR10, UR42, 0x3 ;  /* 0x0000002a0a047291 */ /* 0x000fe2000f8e183f */
[----:B------:R-:W-:-:S08]  /*1bb0*/  SHF.L.U32 R3, R5, 0x1f, RZ ;  /* 0x0000001f05037819 */ /* 0x000fd000000006ff */
[----:B------:R0:W1:Y:S01]  /*1bc0*/  SYNCS.PHASECHK.TRANS64.TRYWAIT P1, [UR4], R3 ;  /* 0x00000003ff0075a7 */ /* 0x0000620008020144 */
[----:B------:R-:W-:Y:S05]  /*1bd0*/  @!P0 BRA `(.L_x_22) ;  /* 0x0000000000048947 */ /* 0x000fea0003800000 */
[----:B------:R-:W-:Y:S01]  /*1be0*/  BPT.TRAP 0x1 ;  /* 0x000000040000795c */ /* 0x000fe20000300000 */
.L_x_22:
[----:B-1----:R-:W-:Y:S05]  /*1bf0*/  @P1 BRA `(.L_x_23) ;  /* 0x0000000000081947 */ /* 0x002fea0003800000 */
[----:B------:R-:W1:Y:S02]  /*1c00*/  SYNCS.PHASECHK.TRANS64.TRYWAIT P1, [UR4], R3 ;  /* 0x00000003ff0075a7 */ /* 0x000e640008020144 */
[----:B-1----:R-:W-:Y:S05]  /*1c10*/  @!P1 BRA `(.L_x_24) ;  /* 0x0000005c00449947 */ /* 0x002fea0003800000 */
.L_x_23:
[----:B------:R-:W-:Y:S01]  /*1c20*/  ULEA UR12, UR10, UR8, 0x9 ;  /* 0x000000080a0c7291 */ /* 0x000fe2000f8e483f */
[----:B------:R-:W-:Y:S01]  /*1c30*/  WARPGROUP.ARRIVE ;  /* 0x00000000000079c5 */ /* 0x000fe20000000000 */
[----:B------:R-:W-:Y:S01]  /*1c40*/  ULEA UR13, UR10, UR9, 0xa ;  /* 0x000000090a0d7291 */ /* 0x000fe2000f8e503f */
[----:B------:R-:W-:Y:S01]  /*1c50*/  UMOV UR5, 0x40000040 ;  /* 0x4000004000057882 */ /* 0x000fe20000000000 */
[----:B------:R-:W-:-:S03]  /*1c60*/  UMOV UR7, 0x40000040 ;  /* 0x4000004000077882 */ /* 0x000fc60000000000 */
[----:B------:R-:W-:Y:S02]  /*1c70*/  UMOV UR4, UR12 ;  /* 0x0000000c00047c82 */ /* 0x000fe40008000000 */
[----:B------:R-:W-:Y:S02]  /*1c80*/  UMOV UR6, UR13 ;  /* 0x0000000d00067c82 */ /* 0x000fe40008000000 */
[----:B------:R-:W-:Y:S01]  /*1c90*/  HGMMA.64x128x16.F32 R24, gdesc[UR4], R24, gsb0 ;  /* 0x01e00000041879f0 */ /* 0x000fe20008000818 */
        /* <DEDUP_REMOVED lines=23> */
[----:B------:R-:W-:Y:S01]  /*1e10*/  BPT.TRAP 0x1 ;  /* 0x000000040000795c */ /* 0x000fe20000300000 */
.L_x_25:
[----:B------:R-:W-:Y:S02]  /*1e20*/  UISETP.GT.U32.AND UP0, UPT, UR36, 0x1, UPT ;  /* 0x000000012400788c */ /* 0x000fe4000bf04070 */
[----:B------:R-:W-:-:S04]  /*1e30*/  ULEA UR4, UR11, UR42, 0x3 ;  /* 0x0000002a0b047291 */ /* 0x000fc8000f8e183f */
[----:B------:R-:W-:Y:S01]  /*1e40*/  UIADD3 UR4, UR4, 0x20, URZ ;  /* 0x0000002004047890 */ /* 0x000fe2000fffe03f */
[----:B------:R-:W-:-:S03]  /*1e50*/  PLOP3.LUT P1, PT, PT, PT, UP0, 0x80, 0x0 ;  /* 0x000000000000781c */ /* 0x000fc60003f2f008 */
[----:B------:R-:W-:-:S09]  /*1e60*/  UPRMT UR4, URZ, 0x654, UR4 ;  /* 0x000006543f047896 */ /* 0x000fd20008000004 */
[----:B------:R-:W-:Y:S01]  /*1e70*/  SYNCS.ARRIVE.TRANS64.RED.A1T0 RZ, [UR4], RZ ;  /* 0x000000ffffff79a7 */ /* 0x000fe20008100404 */
[----:B------:R-:W-:Y:S05]  /*1e80*/  @P1 BRA `(.L_x_26) ;  /* 0x0000000000041947 */ /* 0x000fea0003800000 */
[----:B------:R-:W-:Y:S01]  /*1e90*/  BPT.TRAP 0x1 ;  /* 0x000000040000795c */ /* 0x000fe20000300000 */
.L_x_26:
[----:B------:R-:W-:Y:S01]  /*1ea0*/  UIADD3 UR10, UR10, 0x1, URZ ;  /* 0x000000010a0a7890 */ /* 0x000fe2000fffe03f */
[C---:B------:R-:W-:Y:S01]  /*1eb0*/  ISETP.GT.AND P1, PT, R0.reuse, 0x1, PT ;  /* 0x000000010000780c */ /* 0x040fe20003f24270 */
[----:B------:R-:W-:Y:S01]  /*1ec0*/  UIADD3 UR11, UR11, 0x1, URZ ;  /* 0x000000010b0b7890 */ /* 0x000fe2000fffe03f */
[----:B------:R-:W-:Y:S01]  /*1ed0*/  VIADD R0, R0, 0xffffffff ;  /* 0xffffffff00007836 */ /* 0x000fe20000000000 */
[----:B------:R-:W-:Y:S02]  /*1ee0*/  UISETP.NE.AND UP0, UPT, UR10, 0x4, UPT ;  /* 0x000000040a00788c */ /* 0x000fe4000bf05270 */
[----:B------:R-:W-:Y:S02]  /*1ef0*/  UISETP.NE.AND UP1, UPT, UR11, 0x4, UPT ;  /* 0x000000040b00788c */ /* 0x000fe4000bf25270 */
[----:B------:R-:W-:Y:S02]  /*1f00*/  USEL UR4, URZ, 0x1, UP0 ;  /* 0x000000013f047887 */ /* 0x000fe40008000000 */
[----:B------:R-:W-:-:S02]  /*1f10*/  USEL UR10, UR10, URZ, UP0 ;  /* 0x0000003f0a0a7287 */ /* 0x000fc40008000000 */
[----:B------:R-:W-:Y:S02]  /*1f20*/  USEL UR11, UR11, URZ, UP1 ;  /* 0x0000003f0b0b7287 */ /* 0x000fe40008800000 */
[----:B------:R-:W-:Y:S01]  /*1f30*/  LOP3.LUT R5, R5, UR4, RZ, 0x3c, !PT ;  /* 0x0000000405057c12 */ /* 0x000fe2000f8e3cff */
[----:B------:R-:W-:Y:S09]  /*1f40*/  @P1 BRA `(.L_x_27) ;  /* 0xfffffffc000c1947 */ /* 0x000ff2000383ffff */
.L_x_20:
[----:B01----:R-:W0:Y:S01]  /*1f50*/  LDC R0, c[0x0][0x28c] ;  /* 0x0000a300ff007b82 */ /* 0x003e220000000800 */
[----:B------:R1:W-:Y:S01]  /*1f60*/  SYNCS.ARRIVE.TRANS64.A1T0 RZ, [R99+UR50], RZ ;  /* 0x000000ff63ff79a7 */ /* 0x0003e20008100032 */
[----:B0-----:R-:W-:-:S13]  /*1f70*/  ISETP.GE.AND P1, PT, R0, 0x1, PT ;  /* 0x000000010000780c */ /* 0x001fda0003f26270 */
[----:B-1----:R-:W-:Y:S05]  /*1f80*/  @!P1 BRA `(.L_x_28) ;  /* 0x0000000000309947 */ /* 0x002fea0003800000 */
[----:B------:R-:W-:Y:S05]  /*1f90*/  @!P0 BRA `(.L_x_29) ;  /* 0x0000000000048947 */ /* 0x000fea0003800000 */
[----:B------:R-:W-:Y:S01]  /*1fa0*/  BPT.TRAP 0x1 ;  /* 0x000000040000795c */ /* 0x000fe20000300000 */
.L_x_29:
[----:B------:R-:W-:Y:S02]  /*1fb0*/  UIADD3 UR4, UR46, UR45, URZ ;  /* 0x0000002d2e047290 */ /* 0x000fe4000fffe03f */
[----:B------:R-:W-:Y:S02]  /*1fc0*/  UISETP.GT.U32.AND UP0, UPT, UR36, 0x1, UPT ;  /* 0x000000012400788c */ /* 0x000fe4000bf04070 */
[----:B------:R-:W-:-:S04]  /*1fd0*/  USHF.L.U32 UR4, UR4, 0x3, URZ ;  /* 0x0000000304047899 */ /* 0x000fc8000800063f */
[----:B------:R-:W-:Y:S01]  /*1fe0*/  ULOP3.LUT UR4, UR4, 0x18, URZ, 0xc0, !UPT ;  /* 0x0000001804047892 */ /* 0x000fe2000f8ec03f */
[----:B------:R-:W-:-:S03]  /*1ff0*/  PLOP3.LUT P0, PT, PT, PT, UP0, 0x80, 0x0 ;  /* 0x000000000000781c */ /* 0x000fc60003f0f008 */
[----:B------:R-:W-:-:S04]  /*2000*/  UIADD3 UR4, UR42, 0x20, UR4 ;  /* 0x000000202a047890 */ /* 0x000fc8000fffe004 */
[----:B------:R-:W-:-:S09]  /*2010*/  UPRMT UR4, URZ, 0x654, UR4 ;  /* 0x000006543f047896 */ /* 0x000fd20008000004 */
[----:B------:R-:W-:Y:S01]  /*2020*/  SYNCS.ARRIVE.TRANS64.RED.A1T0 RZ, [UR4], RZ ;  /* 0x000000ffffff79a7 */ /* 0x000fe20008100404 */
[----:B------:R-:W-:Y:S05]  /*2030*/  @P0 BRA `(.L_x_28) ;  /* 0x0000000000040947 */ /* 0x000fea0003800000 */
[----:B------:R-:W-:Y:S01]  /*2040*/  BPT.TRAP 0x1 ;  /* 0x000000040000795c */ /* 0x000fe20000300000 */
.L_x_28:
[----:B------:R-:W-:Y:S02]  /*2050*/  SHF.L.U32 R0, R98, 0x1f, RZ ;  /* 0x0000001f62007819 */ /* 0x000fe400000006ff */
[----:B------:R-:W-:Y:S02]  /*2060*/  SHF.R.S32.HI R9, RZ, 0x1f, R19 ;  /* 0x0000001fff097819 */ /* 0x000fe40000011413 */
[----:B------:R-:W0:Y:S02]  /*2070*/  SYNCS.PHASECHK.TRANS64.TRYWAIT P0, [R95+URZ+0x8], R0 ;  /* 0x000008005f0075a7 */ /* 0x000e24000800017f */
[----:B0-----:R-:W-:Y:S05]  /*2080*/  @!P0 BRA `(.L_x_30) ;  /* 0x0000005800408947 */ /* 0x001fea0003800000 */
.L_x_184:
[----:B------:R-:W-:Y:S01]  /*2090*/  ULDC.64 UR4, c[0x0][0x5d0] ;  /* 0x0001740000047ab9 */ /* 0x000fe20000000a00 */
[----:B------:R-:W-:Y:S01]  /*20a0*/  ULDC UR6, c[0x0][0x284] ;  /* 0x0000a10000067ab9 */ /* 0x000fe20000000800 */
[----:B0-----:R-:W-:Y:S02]  /*20b0*/  IMAD R0, R9, UR4, RZ ;  /* 0x0000000409007c24 */ /* 0x001fe4000f8e02ff */
[----:B------:R-:W-:Y:S02]  /*20c0*/  IMAD.SHL.U32 R10, R2, 0x80, RZ ;  /* 0x00000080020a7824 */ /* 0x000fe400078e00ff */
[C---:B------:R-:W-:Y:S02]  /*20d0*/  IMAD R5, R19.reuse, UR5, R0 ;  /* 0x0000000513057c24 */ /* 0x040fe4000f8e0200 */
[----:B------:R-:W-:Y:S01]  /*20e0*/  IMAD.SHL.U32 R0, R18, 0x40, RZ ;  /* 0x0000004012007824 */ /* 0x000fe200078e00ff */
[----:B------:R-:W-:Y:S01]  /*20f0*/  SHF.R.S32.HI R11, RZ, 0x1f, R10 ;  /* 0x0000001fff0b7819 */ /* 0x000fe2000001140a */
[----:B------:R-:W-:Y:S01]  /*2100*/  IMAD.WIDE.U32 R2, R19, UR4, R90 ;  /* 0x0000000413027c25 */ /* 0x000fe2000f8e005a */
[----:B------:R-:W-:-:S02]  /*2110*/  ULDC.64 UR4, c[0x0][0x5c8] ;  /* 0x0001720000047ab9 */ /* 0x000fc40000000a00 */
[----:B------:R-:W-:Y:S01]  /*2120*/  ISETP.GE.AND P0, PT, R0, UR6, PT ;  /* 0x0000000600007c0c */ /* 0x000fe2000bf06270 */
[----:B------:R-:W-:Y:S01]  /*2130*/  ULDC UR6, c[0x0][0x288] ;  /* 0x0000a20000067ab9 */ /* 0x000fe20000000800 */
[----:B------:R-:W-:Y:S01]  /*2140*/  IADD3 R2, P1, R10, R2, RZ ;  /* 0x000000020a027210 */ /* 0x000fe20007f3e0ff */
[----:B------:R-:W-:Y:S01]  /*2150*/  IMAD.WIDE R14, R18, 0x40, R88 ;  /* 0x00000040120e7825 */ /* 0x000fe200078e0258 */
[----:B------:R-:W-:Y:S02]  /*2160*/  ISETP.GE.OR P0, PT, R10, UR6, P0 ;  /* 0x000000060a007c0c */ /* 0x000fe40008706670 */
[----:B------:R-:W-:Y:S01]  /*2170*/  IADD3.X R3, R11, R3, R5, P1, !PT ;  /* 0x000000030b037210 */ /* 0x000fe20000ffe405 */
[----:B------:R-:W-:-:S04]  /*2180*/  IMAD R7, R15, UR4, RZ ;  /* 0x000000040f077c24 */ /* 0x000fc8000f8e02ff */
[C---:B------:R-:W-:Y:S02]  /*2190*/  IMAD R7, R14.reuse, UR5, R7 ;  /* 0x000000050e077c24 */ /* 0x040fe4000f8e0207 */
[----:B------:R-:W-:-:S04]  /*21a0*/  IMAD.WIDE.U32 R20, R14, UR4, R2 ;  /* 0x000000040e147c25 */ /* 0x000fc8000f8e0002 */
[----:B------:R-:W-:Y:S05]  /*21b0*/  @P0 BRA `(.L_x_31) ;  /* 0x0000003c00e00947 */ /* 0x000fea0003800000 */
[----:B-----5:R-:W-:Y:S01]  /*21c0*/  FSETP.NEU.AND P1, PT, R23, RZ, PT ;  /* 0x000000ff1700720b */ /* 0x020fe20003f2d000 */
[----:B------:R-:W-:Y:S01]  /*21d0*/  IMAD.IADD R18, R94, 0x1, -R10 ;  /* 0x000000015e127824 */ /* 0x000fe200078e0a0a */
[----:B------:R-:W-:Y:S01]  /*21e0*/  BSSY B0, `(.L_x_31) ;  /* 0x00003f5000007945 */ /* 0x000fe20003800000 */
[----:B------:R-:W-:Y:S02]  /*21f0*/  IMAD.IADD R0, R97, 0x1, -R0 ;  /* 0x0000000161007824 */ /* 0x000fe400078e0a00 */
[----:B------:R-:W-:Y:S01]  /*2200*/  IMAD.IADD R7, R21, 0x1, R7 ;  /* 0x0000000115077824 */ /* 0x000fe200078e0207 */
[----:B------:R-:W-:-:S04]  /*2210*/  ISETP.GT.AND P0, PT, R18, RZ, PT ;  /* 0x000000ff1200720c */ /* 0x000fc80003f04270 */
[----:B------:R-:W-:-:S03]  /*2220*/  ISETP.GT.AND P2, PT, R0, RZ, P0 ;  /* 0x000000ff0000720c */ /* 0x000fc60000744270 */
[----:B------:R-:W-:Y:S10]  /*2230*/  @!P1 BRA `(.L_x_32) ;  /* 0x0000002c00249947 */ /* 0x000ff40003800000 */
[----:B------:R-:W0:Y:S01]  /*2240*/  LDC.64 R100, c[0x0][0x5b8] ;  /* 0x00016e00ff647b82 */ /* 0x000e220000000a00 */
[----:B------:R-:W-:-:S07]  /*2250*/  ULDC.64 UR4, c[0x0][0x5c0] ;  /* 0x0001700000047ab9 */ /* 0x000fce0000000a00 */
[----:B------:R-:W1:Y:S08]  /*2260*/  LDC.64 R104, c[0x0][0x5b0] ;  /* 0x00016c00ff687b82 */ /* 0x000e700000000a00 */
[----:B------:R-:W2:Y:S01]  /*2270*/  LDC.64 R106, c[0x0][0x5a8] ;  /* 0x00016a00ff6a7b82 */ /* 0x000ea20000000a00 */
[-C--:B0-----:R-:W-:Y:S02]  /*2280*/  IMAD R4, R9, R100.reuse, RZ ;  /* 0x0000006409047224 */ /* 0x081fe400078e02ff */
[----:B------:R-:W-:-:S04]  /*2290*/  IMAD.WIDE.U32 R2, R19, R100, R90 ;  /* 0x0000006413027225 */ /* 0x000fc800078e005a */
[----:B------:R-:W-:Y:S01]  /*22a0*/  IMAD R101, R19, R101, R4 ;  /* 0x0000006513657224 */ /* 0x000fe200078e0204 */
[----:B------:R-:W-:Y:S01]  /*22b0*/  IADD3 R4, P1, R10, R2, RZ ;  /* 0x000000020a047210 */ /* 0x000fe20007f3e0ff */
[----:B-1----:R-:W-:-:S03]  /*22c0*/  IMAD R2, R15, R104, RZ ;  /* 0x000000680f027224 */ /* 0x002fc600078e02ff */
[----:B------:R-:W-:Y:S01]  /*22d0*/  IADD3.X R5, R11, R3, R101, P1, !PT ;  /* 0x000000030b057210 */ /* 0x000fe20000ffe465 */
[C---:B------:R-:W-:Y:S02]  /*22e0*/  IMAD R103, R14.reuse, R105, R2 ;  /* 0x000000690e677224 */ /* 0x040fe400078e0202 */
[----:B------:R-:W-:-:S04]  /*22f0*/  IMAD.WIDE.U32 R2, R14, R104, R4 ;  /* 0x000000680e027225 */ /* 0x000fc800078e0004 */
[----:B------:R-:W-:Y:S01]  /*2300*/  IMAD.IADD R3, R3, 0x1, R103 ;  /* 0x0000000103037824 */ /* 0x000fe200078e0267 */
[----:B--2---:R-:W-:-:S04]  /*2310*/  LEA R8, P1, R2, R106, 0x1 ;  /* 0x0000006a02087211 */ /* 0x004fc800078208ff */
[----:B------:R-:W-:-:S05]  /*2320*/  LEA.HI.X R9, R2, R107, R3, 0x1, P1 ;  /* 0x0000006b02097211 */ /* 0x000fca00008f0c03 */
[----:B------:R-:W2:Y:S01]  /*2330*/  @P2 LDG.E.LTC128B.U16 R21, desc[UR54][R8.64] ;  /* 0x0000003608152981 */ /* 0x000ea2000c1e1520 */
[----:B------:R-:W-:Y:S01]  /*2340*/  IMAD.WIDE.U32 R2, R14, R104, R10 ;  /* 0x000000680e027225 */ /* 0x000fe200078e000a */
[----:B------:R-:W-:Y:S02]  /*2350*/  BSSY B1, `(.L_x_33) ;  /* 0x0000015000017945 */ /* 0x000fe40003800000 */
[----:B------:R-:W-:-:S04]  /*2360*/  IADD3 R12, P1, R90, R2, RZ ;  /* 0x000000025a0c7210 */ /* 0x000fc80007f3e0ff */
[----:B------:R-:W-:Y:S02]  /*2370*/  IADD3.X R13, R91, R103, R3, P1, !PT ;  /* 0x000000675b0d7210 */ /* 0x000fe40000ffe403 */
[----:B------:R-:W-:Y:S01]  /*2380*/  LEA R6, P1, R20, UR4, 0x1 ;  /* 0x0000000414067c11 */ /* 0x000fe2000f8208ff */
[----:B------:R-:W-:-:S03]  /*2390*/  IMAD.WIDE.U32 R12, R19, R100, R12 ;  /* 0x00000064130c7225 */ /* 0x000fc600078e000c */
[----:B------:R-:W-:Y:S02]  /*23a0*/  LEA.HI.X R7, R20, UR5, R7, 0x1, P1 ;  /* 0x0000000514077c11 */ /* 0x000fe400088f0c07 */
[----:B------:R-:W-:-:S04]  /*23b0*/  ISETP.GT.AND P1, PT, R18, 0x1, PT ;  /* 0x000000011200780c */ /* 0x000fc80003f24270 */
[----:B------:R-:W-:Y:S01]  /*23c0*/  ISETP.GT.AND P3, PT, R0, RZ, P1 ;  /* 0x000000ff0000720c */ /* 0x000fe20000f64270 */
[----:B--2---:R-:W-:-:S05]  /*23d0*/  HADD2.F32 R2, -RZ, R21.H0_H0 ;  /* 0x20000015ff027230 */ /* 0x004fca0000004100 */
[----:B------:R-:W-:Y:S01]  /*23e0*/  FMUL R3, R2, R23 ;  /* 0x0000001702037220 */ /* 0x000fe20000400000 */
[----:B------:R-:W-:-:S03]  /*23f0*/  LEA R2, P4, R12, R106, 0x1 ;  /* 0x0000006a0c027211 */ /* 0x000fc600078808ff */
[----:B------:R-:W-:-:S05]  /*2400*/  FFMA R3, R24, R22, R3 ;  /* 0x0000001618037223 */ /* 0x000fca0000000003 */
[----:B------:R-:W-:Y:S01]  /*2410*/  F2FP.F16.F32.PACK_AB R8, RZ, R3 ;  /* 0x00000003ff08723e */ /* 0x000fe200000000ff */
[----:B------:R-:W-:-:S03]  /*2420*/  IMAD.IADD R3, R101, 0x1, R13 ;  /* 0x0000000165037824 */ /* 0x000fc600078e020d */
[----:B------:R-:W-:Y:S01]  /*2430*/  PRMT R9, R8, 0x7610, R9 ;  /* 0x0000761008097816 */ /* 0x000fe20000000009 */
[----:B------:R-:W-:Y:S01]  /*2440*/  IMAD.SHL.U32 R8, R104, 0x8, RZ ;  /* 0x0000000868087824 */ /* 0x000fe200078e00ff */
[----:B------:R-:W-:-:S03]  /*2450*/  LEA.HI.X R3, R12, R107, R3, 0x1, P4 ;  /* 0x0000006b0c037211 */ /* 0x000fc600020f0c03 */
[----:B------:R0:W-:Y:S02]  /*2460*/  @P2 STG.E.U16 desc[UR54][R6.64], R9 ;  /* 0x0000000906002986 */ /* 0x0001e4000c101536 */
[----:B0-----:R-:W-:Y:S01]  /*2470*/  SHF.L.U64.HI R9, R104, 0x3, R105 ;  /* 0x0000000368097819 */ /* 0x001fe20000010269 */
[----:B------:R-:W-:Y:S06]  /*2480*/  @!P3 BRA `(.L_x_34) ;  /* 0x000000000004b947 */ /* 0x000fec0003800000 */
[----:B------:R0:W5:Y:S02]  /*2490*/  LDG.E.LTC128B.U16 R21, desc[UR54][R2.64+0x2] ;  /* 0x0000023602157981 */ /* 0x000164000c1e1520 */
.L_x_34:
[----:B------:R-:W-:Y:S05]  /*24a0*/  BSYNC B1 ;  /* 0x0000000000017941 */ /* 0x000fea0003800000 */
.L_x_33:
[----:B------:R-:W-:Y:S01]  /*24b0*/  IMAD.WIDE.U32 R8, R14, R104, R8 ;  /* 0x000000680e087225 */ /* 0x000fe200078e0008 */
[----:B------:R-:W-:-:S03]  /*24c0*/  ISETP.GT.AND P0, PT, R0, 0x8, P0 ;  /* 0x000000080000780c */ /* 0x000fc60000704270 */
[----:B-----5:R-:W-:Y:S01]  /*24d0*/  HADD2.F32 R12, -RZ, R21.H0_H0 ;  /* 0x20000015ff0c7230 */ /* 0x020fe20000004100 */
[----:B------:R-:W-:Y:S01]  /*24e0*/  IADD3 R4, P2, R4, R8, RZ ;  /* 0x0000000804047210 */ /* 0x000fe20007f5e0ff */
[----:B------:R-:W-:-:S03]  /*24f0*/  IMAD.IADD R103, R103, 0x1, R9 ;  /* 0x0000000167677824 */ /* 0x000fc600078e0209 */
[----:B------:R-:W-:Y:S01]  /*2500*/  FMUL R12, R12, R23 ;  /* 0x000000170c0c7220 */ /* 0x000fe20000400000 */
[----:B------:R-:W-:-:S03]  /*2510*/  IMAD.X R5, R103, 0x1, R5, P2 ;  /* 0x0000000167057824 */ /* 0x000fc600010e0605 */
[----:B------:R-:W-:Y:S01]  /*2520*/  FFMA R25, R25, R22, R12 ;  /* 0x0000001619197223 */ /* 0x000fe2000000000c */
[----:B------:R-:W-:-:S04]  /*2530*/  LEA R12, P2, R4, R106, 0x1 ;  /* 0x0000006a040c7211 */ /* 0x000fc800078408ff */
[----:B------:R-:W-:Y:S01]  /*2540*/  LEA.HI.X R13, R4, R107, R5, 0x1, P2 ;  /* 0x0000006b040d7211 */ /* 0x000fe200010f0c05 */
[----:B------:R-:W-:Y:S01]  /*2550*/  @P3 IMAD.MOV.U32 R4, RZ, RZ, R6 ;  /* 0x000000ffff043224 */ /* 0x000fe200078e0006 */
[----:B------:R-:W-:Y:S01]  /*2560*/  F2FP.F16.F32.PACK_AB R25, RZ, R25 ;  /* 0x00000019ff19723e */ /* 0x000fe200000000ff */
[----:B------:R-:W-:-:S05]  /*2570*/  @P3 IMAD.MOV.U32 R5, RZ, RZ, R7 ;  /* 0x000000ffff053224 */ /* 0x000fca00078e0007 */
[----:B------:R1:W-:Y:S04]  /*2580*/  @P3 STG.E.U16 desc[UR54][R4.64+0x2], R25 ;  /* 0x0000021904003986 */ /* 0x0003e8000c101536 */
[----:B------:R-:W2:Y:S01]  /*2590*/  @P0 LDG.E.LTC128B.U16 R21, desc[UR54][R12.64] ;  /* 0x000000360c150981 */ /* 0x000ea2000c1e1520 */
[----:B------:R-:W-:Y:S01]  /*25a0*/  IADD3 R10, P2, P3, R90, R8, R10 ;  /* 0x000000085a0a7210 */ /* 0x000fe20007b5e00a */
[----:B------:R-:W-:Y:S01]  /*25b0*/  BSSY B1, `(.L_x_35) ;  /* 0x0000011000017945 */ /* 0x000fe20003800000 */
[----:B------:R-:W-:Y:S02]  /*25c0*/  SHF.L.U64.HI R15, R93, 0x1, R92 ;  /* 0x000000015d0f7819 */ /* 0x000fe4000001025c */
[----:B------:R-:W-:Y:S02]  /*25d0*/  IADD3.X R11, R91, R103, R11, P2, P3 ;  /* 0x000000675b0b7210 */ /* 0x000fe400017e640b */
[----:B------:R-:W-:Y:S01]  /*25e0*/  ISETP.GT.AND P1, PT, R0, 0x8, P1 ;  /* 0x000000080000780c */ /* 0x000fe20000f24270 */
[----:B------:R-:W-:-:S04]  /*25f0*/  IMAD.WIDE.U32 R10, R19, R100, R10 ;  /* 0x00000064130a7225 */ /* 0x000fc800078e000a */
[----:B------:R-:W-:Y:S01]  /*2600*/  IMAD.IADD R11, R101, 0x1, R11 ;  /* 0x00000001650b7824 */ /* 0x000fe200078e020b */
[----:B-1----:R-:W-:-:S04]  /*2610*/  LEA R4, P3, R10, R106, 0x1 ;  /* 0x0000006a0a047211 */ /* 0x002fc800078608ff */
[----:B------:R-:W-:Y:S01]  /*2620*/  LEA.HI.X R5, R10, R107, R11, 0x1, P3 ;  /* 0x0000006b0a057211 */ /* 0x000fe200018f0c0b */
[----:B--2---:R-:W-:-:S05]  /*2630*/  HADD2.F32 R8, -RZ, R21.H0_H0 ;  /* 0x20000015ff087230 */ /* 0x004fca0000004100 */
[----:B------:R-:W-:Y:S01]  /*2640*/  FMUL R9, R8, R23 ;  /* 0x0000001708097220 */ /* 0x000fe20000400000 */
[----:B------:R-:W-:-:S03]  /*2650*/  LEA R8, P2, R93, R6, 0x1 ;  /* 0x000000065d087211 */ /* 0x000fc600078408ff */
[----:B------:R-:W-:-:S05]  /*2660*/  FFMA R9, R26, R22, R9 ;  /* 0x000000161a097223 */ /* 0x000fca0000000009 */
[----:B------:R-:W-:Y:S01]  /*2670*/  F2FP.F16.F32.PACK_AB R12, RZ, R9 ;  /* 0x00000009ff0c723e */ /* 0x000fe200000000ff */
[----:B------:R-:W-:-:S05]  /*2680*/  IMAD.X R9, R15, 0x1, R7, P2 ;  /* 0x000000010f097824 */ /* 0x000fca00010e0607 */
[----:B------:R1:W-:Y:S01]  /*2690*/  @P0 STG.E.U16 desc[UR54][R8.64], R12 ;  /* 0x0000000c08000986 */ /* 0x0003e2000c101536 */
[----:B------:R-:W-:Y:S05]  /*26a0*/  @!P1 BRA `(.L_x_36) ;  /* 0x0000000000049947 */ /* 0x000fea0003800000 */
[----:B------:R2:W5:Y:S02]  /*26b0*/  LDG.E.LTC128B.U16 R21, desc[UR54][R4.64+0x2] ;  /* 0x0000023604157981 */ /* 0x000564000c1e1520 */
.L_x_36:
[----:B------:R-:W-:Y:S05]  /*26c0*/  BSYNC B1 ;  /* 0x0000000000017941 */ /* 0x000fea0003800000 */
.L_x_35:
[----:B-----5:R-:W-:Y:S01]  /*26d0*/  HADD2.F32 R10, -RZ, R21.H0_H0 ;  /* 0x20000015ff0a7230 */ /* 0x020fe20000004100 */
[----:B------:R-:W-:Y:S01]  /*26e0*/  ISETP.GT.AND P0, PT, R18, 0x8, PT ;  /* 0x000000081200780c */ /* 0x000fe20003f04270 */
[----:B------:R-:W-:Y:S03]  /*26f0*/  BSSY B1, `(.L_x_37) ;  /* 0x0000008000017945 */ /* 0x000fe60003800000 */
[----:B------:R-:W-:Y:S01]  /*2700*/  FMUL R10, R10, R23 ;  /* 0x000000170a0a7220 */ /* 0x000fe20000400000 */
[----:B------:R-:W-:-:S03]  /*2710*/  ISETP.GT.AND P2, PT, R0, RZ, P0 ;  /* 0x000000ff0000720c */ /* 0x000fc60000744270 */
[----:B------:R-:W-:-:S05]  /*2720*/  FFMA R10, R27, R22, R10 ;  /* 0x000000161b0a7223 */ /* 0x000fca000000000a */
[----:B------:R-:W-:-:S05]  /*2730*/  F2FP.F16.F32.PACK_AB R10, RZ, R10 ;  /* 0x0000000aff0a723e */ /* 0x000fca00000000ff */
[----:B------:R3:W-:Y:S01]  /*2740*/  @P1 STG.E.U16 desc[UR54][R8.64+0x2], R10 ;  /* 0x0000020a08001986 */ /* 0x0007e2000c101536 */
[----:B------:R-:W-:Y:S05]  /*2750*/  @!P2 BRA `(.L_x_38) ;  /* 0x000000000004a947 */ /* 0x000fea0003800000 */
[----:B------:R4:W5:Y:S02]  /*2760*/  LDG.E.LTC128B.U16 R21, desc[UR54][R2.64+0x10] ;  /* 0x0000103602157981 */ /* 0x000964000c1e1520 */
.L_x_38:
[----:B------:R-:W-:Y:S05]  /*2770*/  BSYNC B1 ;  /* 0x0000000000017941 */ /* 0x000fea0003800000 */
.L_x_37:
[----:B---3-5:R-:W-:Y:S01]  /*2780*/  HADD2.F32 R10, -RZ, R21.H0_H0 ;  /* 0x20000015ff0a7230 */ /* 0x028fe20000004100 */
        /* <DEDUP_REMOVED lines=9> */
.L_x_40:
[----:B------:R-:W-:Y:S05]  /*2820*/  BSYNC B1 ;  /* 0x0000000000017941 */ /* 0x000fea0003800000 */
.L_x_39:
[----:B-----5:R-:W-:Y:S01]  /*2830*/  HADD2.F32 R10, -RZ, R21.H0_H0 ;  /* 0x20000015ff0a7230 */ /* 0x020fe20000004100 */
[----:B------:R-:W-:Y:S01]  /*2840*/  ISETP.GT.AND P0, PT, R0, 0x8, P0 ;  /* 0x000000080000780c */ /* 0x000fe20000704270 */
[----:B------:R-:W-:Y:S03]  /*2850*/  BSSY B1, `(.L_x_41) ;  /* 0x0000007000017945 */ /* 0x000fe60003800000 */
[----:B------:R-:W-:-:S04]  /*2860*/  FMUL R10, R10, R23 ;  /* 0x000000170a0a7220 */ /* 0x000fc80000400000 */
[----:B------:R-:W-:-:S05]  /*2870*/  FFMA R10, R29, R22, R10 ;  /* 0x000000161d0a7223 */ /* 0x000fca000000000a */
[----:B------:R-:W-:-:S05]  /*2880*/  F2FP.F16.F32.PACK_AB R10, RZ, R10 ;  /* 0x0000000aff0a723e */ /* 0x000fca00000000ff */
[----:B------:R0:W-:Y:S01]  /*2890*/  @P3 STG.E.U16 desc[UR54][R6.64+0x12], R10 ;  /* 0x0000120a06003986 */ /* 0x0001e2000c101536 */
[----:B------:R-:W-:Y:S05]  /*28a0*/  @!P0 BRA `(.L_x_42) ;  /* 0x0000000000048947 */ /* 0x000fea0003800000 */
[----:B------:R0:W5:Y:S02]  /*28b0*/  LDG.E.LTC128B.U16 R21, desc[UR54][R4.64+0x10] ;  /* 0x0000103604157981 */ /* 0x000164000c1e1520 */
.L_x_42:
[----:B------:R-:W-:Y:S05]  /*28c0*/  BSYNC B1 ;  /* 0x0000000000017941 */ /* 0x000fea0003800000 */
.L_x_41:
[----:B0----5:R-:W-:Y:S01]  /*28d0*/  HADD2.F32 R10, -RZ, R21.H0_H0 ;  /* 0x20000015ff0a7230 */ /* 0x021fe20000004100 */
[----:B------:R-:W-:Y:S01]  /*28e0*/  ISETP.GT.AND P1, PT, R0, 0x8, P1 ;  /* 0x000000080000780c */ /* 0x000fe20000f24270 */
[----:B------:R-:W-:Y:S03]  /*28f0*/  BSSY B1, `(.L_x_43) ;  /* 0x0000007000017945 */ /* 0x000fe60003800000 */
[----:B---3--:R-:W-:-:S04]  /*2900*/  FMUL R11, R10, R23 ;  /* 0x000000170a0b7220 */ /* 0x008fc80000400000 */
[----:B------:R-:W-:-:S05]  /*2910*/  FFMA R11, R30, R22, R11 ;  /* 0x000000161e0b7223 */ /* 0x000fca000000000b */
[----:B------:R-:W-:-:S05]  /*2920*/  F2FP.F16.F32.PACK_AB R11, RZ, R11 ;  /* 0x0000000bff0b723e */ /* 0x000fca00000000ff */
[----:B------:R0:W-:Y:S01]  /*2930*/  @P0 STG.E.U16 desc[UR54][R8.64+0x10], R11 ;  /* 0x0000100b08000986 */ /* 0x0001e2000c101536 */
[----:B------:R-:W-:Y:S05]  /*2940*/  @!P1 BRA `(.L_x_44) ;  /* 0x0000000000049947 */ /* 0x000fea0003800000 */
[----:B------:R3:W5:Y:S02]  /*2950*/  LDG.E.LTC128B.U16 R21, desc[UR54][R4.64+0x12] ;  /* 0x0000123604157981 */ /* 0x000764000c1e1520 */
.L_x_44:
[----:B------:R-:W-:Y:S05]  /*2960*/  BSYNC B1 ;  /* 0x0000000000017941 */ /* 0x000fea0003800000 */
.L_x_43:
        /* <DEDUP_REMOVED lines=10> */
.L_x_46:
[----:B------:R-:W-:Y:S05]  /*2a10*/  BSYNC B1 ;  /* 0x0000000000017941 */ /* 0x000fea0003800000 */
.L_x_45:
[----:B0----5:R-:W-:Y:S01]  /*2a20*/  HADD2.F32 R10, -RZ, R21.H0_H0 ;  /* 0x20000015ff0a7230 */ /* 0x021fe20000004100 */
        /* <DEDUP_REMOVED lines=9> */
.L_x_48:
[----:B------:R-:W-:Y:S05]  /*2ac0*/  BSYNC B1 ;  /* 0x0000000000017941 */ /* 0x000fea0003800000 */
.L_x_47:
        /* <DEDUP_REMOVED lines=9> */
.L_x_50:
[----:B------:R-:W-:Y:S05]  /*2b60*/  BSYNC B1 ;  /* 0x0000000000017941 */ /* 0x000fea0003800000 */
.L_x_49:
[----:B0----5:R-:W-:Y:S01]  /*2b70*/  HADD2.F32 R10, -RZ, R21.H0_H0 ;  /* 0x20000015ff0a7230 */ /* 0x021fe20000004100 */
        /* <DEDUP_REMOVED lines=8> */
.L_x_52:
[----:B------:R-:W-:Y:S05]  /*2c00*/  BSYNC B1 ;  /* 0x0000000000017941 */ /* 0x000fea0003800000 */
.L_x_51:
        /* <DEDUP_REMOVED lines=10> */
.L_x_54:
[----:B------:R-:W-:Y:S05]  /*2cb0*/  BSYNC B1 ;  /* 0x0000000000017941 */ /* 0x000fea0003800000 */
.L_x_53:
        /* <DEDUP_REMOVED lines=10> */
.L_x_56:
[----:B------:R-:W-:Y:S05]  /*2d60*/  BSYNC B1 ;  /* 0x0000000000017941 */ /* 0x000fea0003800000 */
.L_x_55:
        /* <DEDUP_REMOVED lines=9> */
.L_x_58:
[----:B------:R-:W-:Y:S05]  /*2e00*/  BSYNC B1 ;  /* 0x0000000000017941 */ /* 0x000fea0003800000 */
.L_x_57:
        /* <DEDUP_REMOVED lines=9> */
.L_x_60:
[----:B------:R-:W-:Y:S05]  /*2ea0*/  BSYNC B1 ;  /* 0x0000000000017941 */ /* 0x000fea0003800000 */
.L_x_59:
        /* <DEDUP_REMOVED lines=10> */
.L_x_62:
[----:B------:R-:W-:Y:S05]  /*2f50*/  BSYNC B1 ;  /* 0x0000000000017941 */ /* 0x000fea0003800000 */
.L_x_61:
        /* <DEDUP_REMOVED lines=10> */
.L_x_64:
[----:B------:R-:W-:Y:S05]  /*3000*/  BSYNC B1 ;  /* 0x0000000000017941 */ /* 0x000fea0003800000 */
.L_x_63:
        /* <DEDUP_REMOVED lines=9> */
.L_x_66:
[----:B------:R-:W-:Y:S05]  /*30a0*/  BSYNC B1 ;  /* 0x0000000000017941 */ /* 0x000fea0003800000 */
.L_x_65:
        /* <DEDUP_REMOVED lines=9> */
.L_x_68:
[----:B------:R-:W-:Y:S05]  /*3140*/  BSYNC B1 ;  /* 0x0000000000017941 */ /* 0x000fea0003800000 */
.L_x_67:
        /* <DEDUP_REMOVED lines=10> */
.L_x_70:
[----:B------:R-:W-:Y:S05]  /*31f0*/  BSYNC B1 ;  /* 0x0000000000017941 */ /* 0x000fea0003800000 */
.L_x_69:
        /* <DEDUP_REMOVED lines=10> */
.L_x_72:
[----:B------:R-:W-:Y:S05]  /*32a0*/  BSYNC B1 ;  /* 0x0000000000017941 */ /* 0x000fea0003800000 */
.L_x_71:
        /* <DEDUP_REMOVED lines=9> */
.L_x_74:
[----:B------:R-:W-:Y:S05]  /*3340*/  BSYNC B1 ;  /* 0x0000000000017941 */ /* 0x000fea0003800000 */
.L_x_73:
        /* <DEDUP_REMOVED lines=9> */
.L_x_76:
[----:B------:R-:W-:Y:S05]  /*33e0*/  BSYNC B1 ;  /* 0x0000000000017941 */ /* 0x000fea0003800000 */
.L_x_75:
        /* <DEDUP_REMOVED lines=10> */
.L_x_78:
[----:B------:R-:W-:Y:S05]  /*3490*/  BSYNC B1 ;  /* 0x0000000000017941 */ /* 0x000fea0003800000 */
.L_x_77:
        /* <DEDUP_REMOVED lines=10> */
.L_x_80:
[----:B------:R-:W-:Y:S05]  /*3540*/  BSYNC B1 ;  /* 0x0000000000017941 */ /* 0x000fea0003800000 */
.L_x_79:
        /* <DEDUP_REMOVED lines=9> */
.L_x_82:
[----:B------:R-:W-:Y:S05]  /*35e0*/  BSYNC B1 ;  /* 0x0000000000017941 */ /* 0x000fea0003800000 */
.L_x_81:
        /* <DEDUP_REMOVED lines=9> */
.L_x_84:
[----:B------:R-:W-:Y:S05]  /*3680*/  BSYNC B1 ;  /* 0x0000000000017941 */ /* 0x000fea0003800000 */
.L_x_83:
        /* <DEDUP_REMOVED lines=10> */
.L_x_86:
[----:B------:R-:W-:Y:S05]  /*3730*/  BSYNC B1 ;  /* 0x0000000000017941 */ /* 0x000fea0003800000 */
.L_x_85:
        /* <DEDUP_REMOVED lines=10> */
.L_x_88:
[----:B------:R-:W-:Y:S05]  /*37e0*/  BSYNC B1 ;  /* 0x0000000000017941 */ /* 0x000fea0003800000 */
.L_x_87:
        /* <DEDUP_REMOVED lines=9> */
.L_x_90:
[----:B------:R-:W-:Y:S05]  /*3880*/  BSYNC B1 ;  /* 0x0000000000017941 */ /* 0x000fea0003800000 */
.L_x_89:
        /* <DEDUP_REMOVED lines=9> */
.L_x_92:
[----:B------:R-:W-:Y:S05]  /*3920*/  BSYNC B1 ;  /* 0x0000000000017941 */ /* 0x000fea0003800000 */
.L_x_91:
        /* <DEDUP_REMOVED lines=10> */
.L_x_94:
[----:B------:R-:W-:Y:S05]  /*39d0*/  BSYNC B1 ;  /* 0x0000000000017941 */ /* 0x000fea0003800000 */
.L_x_93:
        /* <DEDUP_REMOVED lines=10> */
.L_x_96:
[----:B------:R-:W-:Y:S05]  /*3a80*/  BSYNC B1 ;  /* 0x0000000000017941 */ /* 0x000fea0003800000 */
.L_x_95:
        /* <DEDUP_REMOVED lines=9> */
.L_x_98:
[----:B------:R-:W-:Y:S05]  /*3b20*/  BSYNC B1 ;  /* 0x0000000000017941 */ /* 0x000fea0003800000 */
.L_x_97:
        /* <DEDUP_REMOVED lines=9> */
.L_x_100:
[----:B------:R-:W-:Y:S05]  /*3bc0*/  BSYNC B1 ;  /* 0x0000000000017941 */ /* 0x000fea0003800000 */
.L_x_99:
        /* <DEDUP_REMOVED lines=10> */
.L_x_102:
[----:B------:R-:W-:Y:S05]  /*3c70*/  BSYNC B1 ;  /* 0x0000000000017941 */ /* 0x000fea0003800000 */
.L_x_101:
        /* <DEDUP_REMOVED lines=10> */
.L_x_104:
[----:B------:R-:W-:Y:S05]  /*3d20*/  BSYNC B1 ;  /* 0x0000000000017941 */ /* 0x000fea0003800000 */
.L_x_103:
        /* <DEDUP_REMOVED lines=9> */
.L_x_106:
[----:B------:R-:W-:Y:S05]  /*3dc0*/  BSYNC B1 ;  /* 0x0000000000017941 */ /* 0x000fea0003800000 */
.L_x_105:
        /* <DEDUP_REMOVED lines=9> */
.L_x_108:
[----:B------:R-:W-:Y:S05]  /*3e60*/  BSYNC B1 ;  /* 0x0000000000017941 */ /* 0x000fea0003800000 */
.L_x_107:
        /* <DEDUP_REMOVED lines=10> */
.L_x_110:
[----:B------:R-:W-:Y:S05]  /*3f10*/  BSYNC B1 ;  /* 0x0000000000017941 */ /* 0x000fea0003800000 */
.L_x_109:
        /* <DEDUP_REMOVED lines=10> */
.L_x_112:
[----:B------:R-:W-:Y:S05]  /*3fc0*/  BSYNC B1 ;  /* 0x0000000000017941 */ /* 0x000fea0003800000 */
.L_x_111:
        /* <DEDUP_REMOVED lines=9> */
.L_x_114:
[----:B------:R-:W-:Y:S05]  /*4060*/  BSYNC B1 ;  /* 0x0000000000017941 */ /* 0x000fea0003800000 */
.L_x_113:
        /* <DEDUP_REMOVED lines=9> */
.L_x_116:
[----:B------:R-:W-:Y:S05]  /*4100*/  BSYNC B1 ;  /* 0x0000000000017941 */ /* 0x000fea0003800000 */
.L_x_115:
        /* <DEDUP_REMOVED lines=10> */
.L_x_118:
[----:B------:R-:W-:Y:S05]  /*41b0*/  BSYNC B1 ;  /* 0x0000000000017941 */ /* 0x000fea0003800000 */
.L_x_117:
        /* <DEDUP_REMOVED lines=10> */
.L_x_120:
[----:B------:R-:W-:Y:S05]  /*4260*/  BSYNC B1 ;  /* 0x0000000000017941 */ /* 0x000fea0003800000 */
.L_x_119:
        /* <DEDUP_REMOVED lines=9> */
.L_x_122:
[----:B------:R-:W-:Y:S05]  /*4300*/  BSYNC B1 ;  /* 0x0000000000017941 */ /* 0x000fea0003800000 */
.L_x_121:
        /* <DEDUP_REMOVED lines=9> */
.L_x_124:
[----:B------:R-:W-:Y:S05]  /*43a0*/  BSYNC B1 ;  /* 0x0000000000017941 */ /* 0x000fea0003800000 */
.L_x_123:
        /* <DEDUP_REMOVED lines=10> */
.L_x_126:
[----:B------:R-:W-:Y:S05]  /*4450*/  BSYNC B1 ;  /* 0x0000000000017941 */ /* 0x000fea0003800000 */
.L_x_125:
        /* <DEDUP_REMOVED lines=10> */
.L_x_128:
[----:B------:R-:W-:Y:S05]  /*4500*/  BSYNC B1 ;  /* 0x0000000000017941 */ /* 0x000fea0003800000 */
.L_x_127:
        /* <DEDUP_REMOVED lines=9> */
.L_x_130:
[----:B------:R-:W-:Y:S05]  /*45a0*/  BSYNC B1 ;  /* 0x0000000000017941 */ /* 0x000fea0003800000 */
.L_x_129:
        /* <DEDUP_REMOVED lines=9> */
.L_x_132:
[----:B------:R-:W-:Y:S05]  /*4640*/  BSYNC B1 ;  /* 0x0000000000017941 */ /* 0x000fea0003800000 */
.L_x_131:
        /* <DEDUP_REMOVED lines=10> */
.L_x_134:
[----:B------:R-:W-:Y:S05]  /*46f0*/  BSYNC B1 ;  /* 0x0000000000017941 */ /* 0x000fea0003800000 */
.L_x_133:
        /* <DEDUP_REMOVED lines=10> */
.L_x_136:
[----:B------:R-:W-:Y:S05]  /*47a0*/  BSYNC B1 ;  /* 0x0000000000017941 */ /* 0x000fea0003800000 */
.L_x_135:
        /* <DEDUP_REMOVED lines=9> */
.L_x_138:
[----:B------:R-:W-:Y:S05]  /*4840*/  BSYNC B1 ;  /* 0x0000000000017941 */ /* 0x000fea0003800000 */
.L_x_137:
        /* <DEDUP_REMOVED lines=9> */
.L_x_140:
[----:B------:R-:W-:Y:S05]  /*48e0*/  BSYNC B1 ;  /* 0x0000000000017941 */ /* 0x000fea0003800000 */
.L_x_139:
        /* <DEDUP_REMOVED lines=10> */
.L_x_142:
[----:B------:R-:W-:Y:S05]  /*4990*/  BSYNC B1 ;  /* 0x0000000000017941 */ /* 0x000fea0003800000 */
.L_x_141:
        /* <DEDUP_REMOVED lines=10> */
.L_x_144:
[----:B------:R-:W-:Y:S05]  /*4a40*/  BSYNC B1 ;  /* 0x0000000000017941 */ /* 0x000fea0003800000 */
.L_x_143:
        /* <DEDUP_REMOVED lines=9> */
.L_x_146:
[----:B------:R-:W-:Y:S05]  /*4ae0*/  BSYNC B1 ;  /* 0x0000000000017941 */ /* 0x000fea0003800000 */
.L_x_145:
        /* <DEDUP_REMOVED lines=9> */
.L_x_148:
[----:B------:R-:W-:Y:S05]  /*4b80*/  BSYNC B1 ;  /* 0x0000000000017941 */ /* 0x000fea0003800000 */
.L_x_147:
        /* <DEDUP_REMOVED lines=10> */
.L_x_150:
[----:B------:R-:W-:Y:S05]  /*4c30*/  BSYNC B1 ;  /* 0x0000000000017941 */ /* 0x000fea0003800000 */
.L_x_149:
        /* <DEDUP_REMOVED lines=10> */
.L_x_152:
[----:B------:R-:W-:Y:S05]  /*4ce0*/  BSYNC B1 ;  /* 0x0000000000017941 */ /* 0x000fea0003800000 */
.L_x_151:
[----:B0---45:R-:W-:Y:S01]  /*4cf0*/  HADD2.F32 R2, -RZ, R21.H0_H0 ;  /* 0x20000015ff027230 */ /* 0x031fe20000004100 */
        /* <DEDUP_REMOVED lines=8> */
.L_x_154:
[----:B------:R-:W-:Y:S05]  /*4d80*/  BSYNC B1 ;  /* 0x0000000000017941 */ /* 0x000fea0003800000 */
.L_x_153:
[----:B0----5:R-:W-:Y:S01]  /*4d90*/  HADD2.F32 R2, -RZ, R21.H0_H0 ;  /* 0x20000015ff027230 */ /* 0x021fe20000004100 */
[----:B------:R-:W-:Y:S01]  /*4da0*/  ISETP.GT.AND P1, PT, R0, 0x8, P1 ;  /* 0x000000080000780c */ /* 0x000fe20000f24270 */
[----:B------:R-:W-:Y:S03]  /*4db0*/  BSSY B1, `(.L_x_155) ;  /* 0x000000a000017945 */ /* 0x000fe60003800000 */
[----:B------:R-:W-:Y:S01]  /*4dc0*/  FMUL R3, R2, R23 ;  /* 0x0000001702037220 */ /* 0x000fe20000400000 */
[----:B------:R-:W-:-:S03]  /*4dd0*/  @P0 IMAD.MOV.U32 R2, RZ, RZ, R8 ;  /* 0x000000ffff020224 */ /* 0x000fc600078e0008 */
[----:B------:R-:W-:-:S05]  /*4de0*/  FFMA R3, R86, R22, R3 ;  /* 0x0000001656037223 */ /* 0x000fca0000000003 */
[----:B------:R-:W-:-:S04]  /*4df0*/  F2FP.F16.F32.PACK_AB R3, RZ, R3 ;  /* 0x00000003ff03723e */ /* 0x000fc800000000ff */
[----:B------:R-:W-:Y:S01]  /*4e00*/  PRMT R6, R3, 0x7610, R6 ;  /* 0x0000761003067816 */ /* 0x000fe20000000006 */
[----:B------:R-:W-:-:S05]  /*4e10*/  @P0 IMAD.MOV.U32 R3, RZ, RZ, R9 ;  /* 0x000000ffff030224 */ /* 0x000fca00078e0009 */
[----:B------:R0:W-:Y:S01]  /*4e20*/  @P0 STG.E.U16 desc[UR54][R2.64+0xf0], R6 ;  /* 0x0000f00602000986 */ /* 0x0001e2000c101536 */
[----:B------:R-:W-:Y:S05]  /*4e30*/  @!P1 BRA `(.L_x_156) ;  /* 0x0000000000049947 */ /* 0x000fea0003800000 */
[----:B------:R0:W5:Y:S02]  /*4e40*/  LDG.E.LTC128B.U16 R21, desc[UR54][R4.64+0xf2] ;  /* 0x0000f23604157981 */ /* 0x000164000c1e1520 */
.L_x_156:
[----:B------:R-:W-:Y:S05]  /*4e50*/  BSYNC B1 ;  /* 0x0000000000017941 */ /* 0x000fea0003800000 */
.L_x_155:
[----:B------:R-:W-:Y:S05]  /*4e60*/  @!P1 BRA `(.L_x_157) ;  /* 0x0000001000b09947 */ /* 0x000fea0003800000 */
[----:B-----5:R-:W-:-:S05]  /*4e70*/  HADD2.F32 R0, -RZ, R21.H0_H0 ;  /* 0x20000015ff007230 */ /* 0x020fca0000004100 */
[----:B------:R-:W-:-:S04]  /*4e80*/  FMUL R0, R0, R23 ;  /* 0x0000001700007220 */ /* 0x000fc80000400000 */
[----:B------:R-:W-:-:S05]  /*4e90*/  FFMA R0, R87, R22, R0 ;  /* 0x0000001657007223 */ /* 0x000fca0000000000 */
[----:B------:R-:W-:-:S05]  /*4ea0*/  F2FP.F16.F32.PACK_AB R0, RZ, R0 ;  /* 0x00000000ff00723e */ /* 0x000fca00000000ff */
[----:B------:R0:W-:Y:S01]  /*4eb0*/  STG.E.U16 desc[UR54][R8.64+0xf2], R0 ;  /* 0x0000f20008007986 */ /* 0x0001e2000c101536 */
[----:B------:R-:W-:Y:S05]  /*4ec0*/  BRA `(.L_x_157) ;  /* 0x0000001000987947 */ /* 0x000fea0003800000 */
.L_x_32:
[----:B------:R-:W-:Y:S01]  /*4ed0*/  ISETP.GT.AND P3, PT, R18, 0x1, PT ;  /* 0x000000011200780c */ /* 0x000fe20003f64270 */
[----:B------:R-:W-:Y:S01]  /*4ee0*/  ULDC.64 UR4, c[0x0][0x5c0] ;  /* 0x0001700000047ab9 */ /* 0x000fe20000000a00 */
[-C--:B------:R-:W-:Y:S01]  /*4ef0*/  FMUL R24, R24, R22.reuse ;  /* 0x0000001618187220 */ /* 0x080fe20000400000 */
[-C--:B------:R-:W-:Y:S01]  /*4f00*/  FMUL R25, R25, R22.reuse ;  /* 0x0000001619197220 */ /* 0x080fe20000400000 */
[----:B------:R-:W-:Y:S01]  /*4f10*/  ISETP.GT.AND P1, PT, R0, RZ, P3 ;  /* 0x000000ff0000720c */ /* 0x000fe20001f24270 */
[-C--:B------:R-:W-:Y:S01]  /*4f20*/  FMUL R26, R26, R22.reuse ;  /* 0x000000161a1a7220 */ /* 0x080fe20000400000 */
[----:B------:R-:W-:Y:S01]  /*4f30*/  LEA R2, P4, R20, UR4, 0x1 ;  /* 0x0000000414027c11 */ /* 0x000fe2000f8808ff */
[----:B------:R-:W-:Y:S01]  /*4f40*/  FMUL R27, R27, R22 ;  /* 0x000000161b1b7220 */ /* 0x000fe20000400000 */
[----:B------:R-:W-:Y:S01]  /*4f50*/  F2FP.F16.F32.PACK_AB R24, RZ, R24 ;  /* 0x00000018ff18723e */ /* 0x000fe200000000ff */
[-C--:B------:R-:W-:Y:S01]  /*4f60*/  FMUL R28, R28, R22.reuse ;  /* 0x000000161c1c7220 */ /* 0x080fe20000400000 */
[----:B------:R-:W-:Y:S01]  /*4f70*/  LEA.HI.X R3, R20, UR5, R7, 0x1, P4 ;  /* 0x0000000514037c11 */ /* 0x000fe2000a0f0c07 */
[-C--:B------:R-:W-:Y:S01]  /*4f80*/  FMUL R29, R29, R22.reuse ;  /* 0x000000161d1d7220 */ /* 0x080fe20000400000 */
[----:B------:R-:W-:Y:S01]  /*4f90*/  F2FP.F16.F32.PACK_AB R25, RZ, R25 ;  /* 0x00000019ff19723e */ /* 0x000fe200000000ff */
[-C--:B------:R-:W-:Y:S01]  /*4fa0*/  FMUL R30, R30, R22.reuse ;  /* 0x000000161e1e7220 */ /* 0x080fe20000400000 */
[----:B------:R-:W-:Y:S01]  /*4fb0*/  SHF.L.U64.HI R5, R93, 0x1, R92 ;  /* 0x000000015d057819 */ /* 0x000fe2000001025c */
[----:B------:R-:W-:Y:S01]  /*4fc0*/  @P2 STG.E.U16 desc[UR54][R2.64], R24 ;  /* 0x0000001802002986 */ /* 0x000fe2000c101536 */
[----:B------:R-:W-:Y:S01]  /*4fd0*/  ISETP.GT.AND P2, PT, R0, 0x8, P0 ;  /* 0x000000080000780c */ /* 0x000fe20000744270 */
[----:B------:R-:W-:Y:S01]  /*4fe0*/  FMUL R31, R31, R22 ;  /* 0x000000161f1f7220 */ /* 0x000fe20000400000 */
[----:B------:R-:W-:Y:S01]  /*4ff0*/  LEA R4, P5, R93, R2, 0x1 ;  /* 0x000000025d047211 */ /* 0x000fe200078a08ff */
[----:B------:R-:W-:Y:S01]  /*5000*/  @P1 STG.E.U16 desc[UR54][R2.64+0x2], R25 ;  /* 0x0000021902001986 */ /* 0x000fe2000c101536 */
[----:B------:R-:W-:Y:S01]  /*5010*/  ISETP.GT.AND P1, PT, R18, 0x8, PT ;  /* 0x000000081200780c */ /* 0x000fe20003f24270 */
[-C--:B------:R-:W-:Y:S01]  /*5020*/  FMUL R32, R32, R22.reuse ;  /* 0x0000001620207220 */ /* 0x080fe20000400000 */
[----:B------:R-:W-:Y:S01]  /*5030*/  ISETP.GT.AND P3, PT, R0, 0x8, P3 ;  /* 0x000000080000780c */ /* 0x000fe20001f64270 */
[----:B------:R-:W-:Y:S01]  /*5040*/  IMAD.X R5, R5, 0x1, R3, P5 ;  /* 0x0000000105057824 */ /* 0x000fe200028e0603 */
[----:B------:R-:W-:Y:S01]  /*5050*/  ISETP.GT.AND P0, PT, R18, 0x9, PT ;  /* 0x000000091200780c */ /* 0x000fe20003f04270 */
[-C--:B------:R-:W-:Y:S01]  /*5060*/  FMUL R33, R33, R22.reuse ;  /* 0x0000001621217220 */ /* 0x080fe20000400000 */
[----:B------:R-:W-:Y:S01]  /*5070*/  ISETP.GT.AND P4, PT, R0, RZ, P1 ;  /* 0x000000ff0000720c */ /* 0x000fe20000f84270 */
[-C--:B------:R-:W-:Y:S01]  /*5080*/  FMUL R34, R34, R22.reuse ;  /* 0x0000001622227220 */ /* 0x080fe20000400000 */
[----:B------:R-:W-:Y:S01]  /*5090*/  ISETP.GT.AND P5, PT, R0, RZ, P0 ;  /* 0x000000ff0000720c */ /* 0x000fe200007a4270 */
[----:B------:R-:W-:Y:S01]  /*50a0*/  FMUL R35, R35, R22 ;  /* 0x0000001623237220 */ /* 0x000fe20000400000 */
[----:B------:R-:W-:Y:S01]  /*50b0*/  F2FP.F16.F32.PACK_AB R26, RZ, R26 ;  /* 0x0000001aff1a723e */ /* 0x000fe200000000ff */
[-C--:B------:R-:W-:Y:S01]  /*50c0*/  FMUL R36, R36, R22.reuse ;  /* 0x0000001624247220 */ /* 0x080fe20000400000 */
[----:B------:R-:W-:Y:S01]  /*50d0*/  F2FP.F16.F32.PACK_AB R27, RZ, R27 ;  /* 0x0000001bff1b723e */ /* 0x000fe200000000ff */
[----:B------:R-:W-:Y:S01]  /*50e0*/  FMUL R37, R37, R22 ;  /* 0x0000001625257220 */ /* 0x000fe20000400000 */
[----:B------:R-:W-:Y:S01]  /*50f0*/  F2FP.F16.F32.PACK_AB R28, RZ, R28 ;  /* 0x0000001cff1c723e */ /* 0x000fe200000000ff */
[----:B------:R-:W-:Y:S01]  /*5100*/  @P2 STG.E.U16 desc[UR54][R4.64], R26 ;  /* 0x0000001a04002986 */ /* 0x000fe2000c101536 */
[----:B------:R-:W-:Y:S01]  /*5110*/  ISETP.GT.AND P1, PT, R0, 0x8, P1 ;  /* 0x000000080000780c */ /* 0x000fe20000f24270 */
[-C--:B------:R-:W-:Y:S01]  /*5120*/  FMUL R38, R38, R22.reuse ;  /* 0x0000001626267220 */ /* 0x080fe20000400000 */
[----:B------:R-:W-:Y:S01]  /*5130*/  F2FP.F16.F32.PACK_AB R29, RZ, R29 ;  /* 0x0000001dff1d723e */ /* 0x000fe200000000ff */
[----:B------:R-:W-:Y:S01]  /*5140*/  @P3 STG.E.U16 desc[UR54][R4.64+0x2], R27 ;  /* 0x0000021b04003986 */ /* 0x000fe2000c101536 */
[----:B------:R-:W-:Y:S01]  /*5150*/  ISETP.GT.AND P3, PT, R18, 0x10, PT ;  /* 0x000000101200780c */ /* 0x000fe20003f64270 */
[-C--:B------:R-:W-:Y:S01]  /*5160*/  FMUL R39, R39, R22.reuse ;  /* 0x0000001627277220 */ /* 0x080fe20000400000 */
[----:B------:R-:W-:Y:S01]  /*5170*/  ISETP.GT.AND P2, PT, R0, 0x8, P0 ;  /* 0x000000080000780c */ /* 0x000fe20000744270 */
[----:B------:R-:W-:Y:S01]  /*5180*/  @P4 STG.E.U16 desc[UR54][R2.64+0x10], R28 ;  /* 0x0000101c02004986 */ /* 0x000fe2000c101536 */
[----:B------:R-:W-:Y:S01]  /*5190*/  ISETP.GT.AND P0, PT, R18, 0x11, PT ;  /* 0x000000111200780c */ /* 0x000fe20003f04270 */
[-C--:B------:R-:W-:Y:S01]  /*51a0*/  FMUL R40, R40, R22.reuse ;  /* 0x0000001628287220 */ /* 0x080fe20000400000 */
[C---:B------:R-:W-:Y:S01]  /*51b0*/  ISETP.GT.AND P4, PT, R0.reuse, RZ, P3 ;  /* 0x000000ff0000720c */ /* 0x040fe20001f84270 */
[----:B------:R-:W-:Y:S01]  /*51c0*/  @P5 STG.E.U16 desc[UR54][R2.64+0x12], R29 ;  /* 0x0000121d02005986 */ /* 0x000fe2000c101536 */
        /* <DEDUP_REMOVED lines=153> */
[----:B------:R-:W-:Y:S01]  /*5b60*/  FMUL R87, R87, R22 ;  /* 0x0000001657577220 */ /* 0x000fe20000400000 */
[----:B------:R-:W-:Y:S01]  /*5b70*/  ISETP.GT.AND P2, PT, R0, 0x8, P0 ;  /* 0x000000080000780c */ /* 0x000fe20000744270 */
[----:B------:R-:W-:Y:S01]  /*5b80*/  @P4 STG.E.U16 desc[UR54][R2.64+0x90], R60 ;  /* 0x0000903c02004986 */ /* 0x000fe2000c101536 */
[----:B------:R-:W-:-:S02]  /*5b90*/  ISETP.GT.AND P0, PT, R18, 0x51, PT ;  /* 0x000000511200780c */ /* 0x000fc40003f04270 */
[C---:B------:R-:W-:Y:S01]  /*5ba0*/  ISETP.GT.AND P4, PT, R0.reuse, RZ, P3 ;  /* 0x000000ff0000720c */ /* 0x040fe20001f84270 */
[----:B------:R-:W-:Y:S01]  /*5bb0*/  @P5 STG.E.U16 desc[UR54][R2.64+0x92], R61 ;  /* 0x0000923d02005986 */ /* 0x000fe2000c101536 */
[C---:B------:R-:W-:Y:S02]  /*5bc0*/  ISETP.GT.AND P5, PT, R0.reuse, RZ, P0 ;  /* 0x000000ff0000720c */ /* 0x040fe400007a4270 */
[----:B------:R-:W-:Y:S02]  /*5bd0*/  F2FP.F16.F32.PACK_AB R62, RZ, R62 ;  /* 0x0000003eff3e723e */ /* 0x000fe400000000ff */
[----:B------:R-:W-:Y:S02]  /*5be0*/  F2FP.F16.F32.PACK_AB R63, RZ, R63 ;  /* 0x0000003fff3f723e */ /* 0x000fe400000000ff */
[----:B------:R-:W-:Y:S01]  /*5bf0*/  F2FP.F16.F32.PACK_AB R64, RZ, R64 ;  /* 0x00000040ff40723e */ /* 0x000fe200000000ff */
[----:B------:R-:W-:Y:S01]  /*5c00*/  @P1 STG.E.U16 desc[UR54][R4.64+0x90], R62 ;  /* 0x0000903e04001986 */ /* 0x000fe2000c101536 */
[----:B------:R-:W-:-:S02]  /*5c10*/  ISETP.GT.AND P1, PT, R0, 0x8, P3 ;  /* 0x000000080000780c */ /* 0x000fc40001f24270 */
[----:B------:R-:W-:Y:S01]  /*5c20*/  F2FP.F16.F32.PACK_AB R65, RZ, R65 ;  /* 0x00000041ff41723e */ /* 0x000fe200000000ff */
[----:B------:R-:W-:Y:S01]  /*5c30*/  @P2 STG.E.U16 desc[UR54][R4.64+0x92], R63 ;  /* 0x0000923f04002986 */ /* 0x000fe2000c101536 */
[----:B------:R-:W-:Y:S02]  /*5c40*/  ISETP.GT.AND P2, PT, R18, 0x58, PT ;  /* 0x000000581200780c */ /* 0x000fe40003f44270 */
[----:B------:R-:W-:Y:S01]  /*5c50*/  ISETP.GT.AND P0, PT, R0, 0x8, P0 ;  /* 0x000000080000780c */ /* 0x000fe20000704270 */
[----:B------:R-:W-:Y:S01]  /*5c60*/  @P4 STG.E.U16 desc[UR54][R2.64+0xa0], R64 ;  /* 0x0000a04002004986 */ /* 0x000fe2000c101536 */
[----:B------:R-:W-:Y:S02]  /*5c70*/  ISETP.GT.AND P3, PT, R18, 0x59, PT ;  /* 0x000000591200780c */ /* 0x000fe40003f64270 */
[C---:B------:R-:W-:Y:S01]  /*5c80*/  ISETP.GT.AND P4, PT, R0.reuse, RZ, P2 ;  /* 0x000000ff0000720c */ /* 0x040fe20001784270 */
[----:B------:R-:W-:Y:S01]  /*5c90*/  @P5 STG.E.U16 desc[UR54][R2.64+0xa2], R65 ;  /* 0x0000a24102005986 */ /* 0x000fe2000c101536 */
[----:B------:R-:W-:-:S02]  /*5ca0*/  ISETP.GT.AND P5, PT, R0, RZ, P3 ;  /* 0x000000ff0000720c */ /* 0x000fc40001fa4270 */
[----:B------:R-:W-:Y:S02]  /*5cb0*/  F2FP.F16.F32.PACK_AB R66, RZ, R66 ;  /* 0x00000042ff42723e */ /* 0x000fe400000000ff */
[----:B------:R-:W-:Y:S02]  /*5cc0*/  F2FP.F16.F32.PACK_AB R67, RZ, R67 ;  /* 0x00000043ff43723e */ /* 0x000fe400000000ff */
[----:B------:R-:W-:Y:S01]  /*5cd0*/  F2FP.F16.F32.PACK_AB R68, RZ, R68 ;  /* 0x00000044ff44723e */ /* 0x000fe200000000ff */
[----:B------:R-:W-:Y:S01]  /*5ce0*/  @P1 STG.E.U16 desc[UR54][R4.64+0xa0], R66 ;  /* 0x0000a04204001986 */ /* 0x000fe2000c101536 */
[C---:B------:R-:W-:Y:S02]  /*5cf0*/  ISETP.GT.AND P1, PT, R0.reuse, 0x8, P2 ;  /* 0x000000080000780c */ /* 0x040fe40001724270 */
[----:B------:R-:W-:Y:S01]  /*5d00*/  F2FP.F16.F32.PACK_AB R69, RZ, R69 ;  /* 0x00000045ff45723e */ /* 0x000fe200000000ff */
[----:B------:R-:W-:Y:S01]  /*5d10*/  @P0 STG.E.U16 desc[UR54][R4.64+0xa2], R67 ;  /* 0x0000a24304000986 */ /* 0x000fe2000c101536 */
[----:B------:R-:W-:-:S02]  /*5d20*/  ISETP.GT.AND P2, PT, R0, 0x8, P3 ;  /* 0x000000080000780c */ /* 0x000fc40001f44270 */
[C---:B------:R-:W-:Y:S01]  /*5d30*/  ISETP.GT.AND P3, PT, R18.reuse, 0x60, PT ;  /* 0x000000601200780c */ /* 0x040fe20003f64270 */
[----:B------:R-:W-:Y:S01]  /*5d40*/  @P4 STG.E.U16 desc[UR54][R2.64+0xb0], R68 ;  /* 0x0000b04402004986 */ /* 0x000fe2000c101536 */
[----:B------:R-:W-:Y:S02]  /*5d50*/  ISETP.GT.AND P0, PT, R18, 0x61, PT ;  /* 0x000000611200780c */ /* 0x000fe40003f04270 */
[C---:B------:R-:W-:Y:S01]  /*5d60*/  ISETP.GT.AND P4, PT, R0.reuse, RZ, P3 ;  /* 0x000000ff0000720c */ /* 0x040fe20001f84270 */
[----:B------:R-:W-:Y:S01]  /*5d70*/  @P5 STG.E.U16 desc[UR54][R2.64+0xb2], R69 ;  /* 0x0000b24502005986 */ /* 0x000fe2000c101536 */
[----:B------:R-:W-:Y:S02]  /*5d80*/  ISETP.GT.AND P5, PT, R0, RZ, P0 ;  /* 0x000000ff0000720c */ /* 0x000fe400007a4270 */
[----:B------:R-:W-:Y:S02]  /*5d90*/  F2FP.F16.F32.PACK_AB R70, RZ, R70 ;  /* 0x00000046ff46723e */ /* 0x000fe400000000ff */
[----:B------:R-:W-:-:S02]  /*5da0*/  F2FP.F16.F32.PACK_AB R71, RZ, R71 ;  /* 0x00000047ff47723e */ /* 0x000fc400000000ff */
[----:B------:R-:W-:Y:S01]  /*5db0*/  F2FP.F16.F32.PACK_AB R72, RZ, R72 ;  /* 0x00000048ff48723e */ /* 0x000fe200000000ff */
[----:B------:R-:W-:Y:S01]  /*5dc0*/  @P1 STG.E.U16 desc[UR54][R4.64+0xb0], R70 ;  /* 0x0000b04604001986 */ /* 0x000fe2000c101536 */
[----:B------:R-:W-:Y:S02]  /*5dd0*/  F2FP.F16.F32.PACK_AB R73, RZ, R73 ;  /* 0x00000049ff49723e */ /* 0x000fe400000000ff */
[C---:B------:R-:W-:Y:S01]  /*5de0*/  ISETP.GT.AND P1, PT, R0.reuse, 0x8, P3 ;  /* 0x000000080000780c */ /* 0x040fe20001f24270 */
[----:B------:R-:W-:Y:S01]  /*5df0*/  @P2 STG.E.U16 desc[UR54][R4.64+0xb2], R71 ;  /* 0x0000b24704002986 */ /* 0x000fe2000c101536 */
[----:B------:R-:W-:Y:S02]  /*5e00*/  ISETP.GT.AND P0, PT, R0, 0x8, P0 ;  /* 0x000000080000780c */ /* 0x000fe40000704270 */
[----:B------:R-:W-:Y:S01]  /*5e10*/  F2FP.F16.F32.PACK_AB R74, RZ, R74 ;  /* 0x0000004aff4a723e */ /* 0x000fe200000000ff */
[----:B------:R-:W-:Y:S01]  /*5e20*/  @P4 STG.E.U16 desc[UR54][R2.64+0xc0], R72 ;  /* 0x0000c04802004986 */ /* 0x000fe2000c101536 */
[----:B------:R-:W-:-:S02]  /*5e30*/  ISETP.GT.AND P4, PT, R18, 0x68, PT ;  /* 0x000000681200780c */ /* 0x000fc40003f84270 */
[----:B------:R-:W-:Y:S01]  /*5e40*/  F2FP.F16.F32.PACK_AB R75, RZ, R75 ;  /* 0x0000004bff4b723e */ /* 0x000fe200000000ff */
[----:B------:R-:W-:Y:S01]  /*5e50*/  @P5 STG.E.U16 desc[UR54][R2.64+0xc2], R73 ;  /* 0x0000c24902005986 */ /* 0x000fe2000c101536 */
[----:B------:R-:W-:Y:S02]  /*5e60*/  ISETP.GT.AND P5, PT, R18, 0x69, PT ;  /* 0x000000691200780c */ /* 0x000fe40003fa4270 */
[C---:B------:R-:W-:Y:S01]  /*5e70*/  ISETP.GT.AND P2, PT, R0.reuse, RZ, P4 ;  /* 0x000000ff0000720c */ /* 0x040fe20002744270 */
[----:B------:R-:W-:Y:S01]  /*5e80*/  @P1 STG.E.U16 desc[UR54][R4.64+0xc0], R74 ;  /* 0x0000c04a04001986 */ /* 0x000fe2000c101536 */
[----:B------:R-:W-:Y:S02]  /*5e90*/  ISETP.GT.AND P6, PT, R0, RZ, P5 ;  /* 0x000000ff0000720c */ /* 0x000fe40002fc4270 */
[----:B------:R-:W-:Y:S01]  /*5ea0*/  F2FP.F16.F32.PACK_AB R76, RZ, R76 ;  /* 0x0000004cff4c723e */ /* 0x000fe200000000ff */
[----:B------:R-:W-:Y:S01]  /*5eb0*/  @P0 STG.E.U16 desc[UR54][R4.64+0xc2], R75 ;  /* 0x0000c24b04000986 */ /* 0x000fe2000c101536 */
[----:B------:R-:W-:-:S02]  /*5ec0*/  F2FP.F16.F32.PACK_AB R77, RZ, R77 ;  /* 0x0000004dff4d723e */ /* 0x000fc400000000ff */
[----:B------:R-:W-:Y:S02]  /*5ed0*/  ISETP.GT.AND P3, PT, R18, 0x70, PT ;  /* 0x000000701200780c */ /* 0x000fe40003f64270 */
[----:B------:R-:W-:Y:S02]  /*5ee0*/  ISETP.GT.AND P4, PT, R0, 0x8, P4 ;  /* 0x000000080000780c */ /* 0x000fe40002784270 */
[----:B------:R-:W-:Y:S01]  /*5ef0*/  F2FP.F16.F32.PACK_AB R78, RZ, R78 ;  /* 0x0000004eff4e723e */ /* 0x000fe200000000ff */
[----:B------:R-:W-:Y:S01]  /*5f00*/  @P2 STG.E.U16 desc[UR54][R2.64+0xd0], R76 ;  /* 0x0000d04c02002986 */ /* 0x000fe2000c101536 */
[----:B------:R-:W-:Y:S02]  /*5f10*/  ISETP.GT.AND P2, PT, R18, 0x71, PT ;  /* 0x000000711200780c */ /* 0x000fe40003f44270 */
[----:B------:R-:W-:Y:S01]  /*5f20*/  F2FP.F16.F32.PACK_AB R79, RZ, R79 ;  /* 0x0000004fff4f723e */ /* 0x000fe200000000ff */
[----:B------:R-:W-:Y:S01]  /*5f30*/  @P6 STG.E.U16 desc[UR54][R2.64+0xd2], R77 ;  /* 0x0000d24d02006986 */ /* 0x000fe2000c101536 */
[----:B------:R-:W-:-:S02]  /*5f40*/  ISETP.GT.AND P6, PT, R0, 0x8, P5 ;  /* 0x000000080000780c */ /* 0x000fc40002fc4270 */
[----:B------:R-:W-:Y:S02]  /*5f50*/  ISETP.GT.AND P5, PT, R0, RZ, P3 ;  /* 0x000000ff0000720c */ /* 0x000fe40001fa4270 */
[----:B------:R-:W-:Y:S01]  /*5f60*/  F2FP.F16.F32.PACK_AB R80, RZ, R80 ;  /* 0x00000050ff50723e */ /* 0x000fe200000000ff */
[----:B------:R-:W-:Y:S01]  /*5f70*/  @P4 STG.E.U16 desc[UR54][R4.64+0xd0], R78 ;  /* 0x0000d04e04004986 */ /* 0x000fe2000c101536 */
[C---:B------:R-:W-:Y:S02]  /*5f80*/  ISETP.GT.AND P1, PT, R18.reuse, 0x78, PT ;  /* 0x000000781200780c */ /* 0x040fe40003f24270 */
[----:B------:R-:W-:Y:S02]  /*5f90*/  ISETP.GT.AND P0, PT, R18, 0x79, PT ;  /* 0x000000791200780c */ /* 0x000fe40003f04270 */
[C---:B------:R-:W-:Y:S02]  /*5fa0*/  ISETP.GT.AND P4, PT, R0.reuse, RZ, P2 ;  /* 0x000000ff0000720c */ /* 0x040fe40001784270 */
[C---:B------:R-:W-:Y:S01]  /*5fb0*/  ISETP.GT.AND P3, PT, R0.reuse, 0x8, P3 ;  /* 0x000000080000780c */ /* 0x040fe20001f64270 */
[----:B------:R-:W-:Y:S01]  /*5fc0*/  @P6 STG.E.U16 desc[UR54][R4.64+0xd2], R79 ;  /* 0x0000d24f04006986 */ /* 0x000fe2000c101536 */
[----:B------:R-:W-:-:S02]  /*5fd0*/  ISETP.GT.AND P2, PT, R0, 0x8, P2 ;  /* 0x000000080000780c */ /* 0x000fc40001744270 */
[C---:B------:R-:W-:Y:S01]  /*5fe0*/  ISETP.GT.AND P6, PT, R0.reuse, RZ, P0 ;  /* 0x000000ff0000720c */ /* 0x040fe200007c4270 */
[----:B------:R-:W-:Y:S01]  /*5ff0*/  @P5 STG.E.U16 desc[UR54][R2.64+0xe0], R80 ;  /* 0x0000e05002005986 */ /* 0x000fe2000c101536 */
[C---:B------:R-:W-:Y:S02]  /*6000*/  ISETP.GT.AND P5, PT, R0.reuse, RZ, P1 ;  /* 0x000000ff0000720c */ /* 0x040fe40000fa4270 */
[C---:B------:R-:W-:Y:S02]  /*6010*/  ISETP.GT.AND P1, PT, R0.reuse, 0x8, P1 ;  /* 0x000000080000780c */ /* 0x040fe40000f24270 */
[----:B------:R-:W-:Y:S02]  /*6020*/  F2FP.F16.F32.PACK_AB R81, RZ, R81 ;  /* 0x00000051ff51723e */ /* 0x000fe400000000ff */
[----:B------:R-:W-:Y:S02]  /*6030*/  F2FP.F16.F32.PACK_AB R82, RZ, R82 ;  /* 0x00000052ff52723e */ /* 0x000fe400000000ff */
[----:B------:R-:W-:Y:S01]  /*6040*/  F2FP.F16.F32.PACK_AB R83, RZ, R83 ;  /* 0x00000053ff53723e */ /* 0x000fe200000000ff */
[----:B------:R-:W-:Y:S01]  /*6050*/  @P4 STG.E.U16 desc[UR54][R2.64+0xe2], R81 ;  /* 0x0000e25102004986 */ /* 0x000fe2000c101536 */
[----:B------:R-:W-:-:S02]  /*6060*/  ISETP.GT.AND P0, PT, R0, 0x8, P0 ;  /* 0x000000080000780c */ /* 0x000fc40000704270 */
[----:B------:R-:W-:Y:S01]  /*6070*/  F2FP.F16.F32.PACK_AB R84, RZ, R84 ;  /* 0x00000054ff54723e */ /* 0x000fe200000000ff */
[----:B------:R-:W-:Y:S01]  /*6080*/  @P3 STG.E.U16 desc[UR54][R4.64+0xe0], R82 ;  /* 0x0000e05204003986 */ /* 0x000fe2000c101536 */
[----:B------:R-:W-:Y:S02]  /*6090*/  F2FP.F16.F32.PACK_AB R85, RZ, R85 ;  /* 0x00000055ff55723e */ /* 0x000fe400000000ff */
[----:B------:R-:W-:Y:S01]  /*60a0*/  F2FP.F16.F32.PACK_AB R86, RZ, R86 ;  /* 0x00000056ff56723e */ /* 0x000fe200000000ff */
[----:B------:R-:W-:Y:S01]  /*60b0*/  @P2 STG.E.U16 desc[UR54][R4.64+0xe2], R83 ;  /* 0x0000e25304002986 */ /* 0x000fe2000c101536 */
[----:B------:R-:W-:-:S03]  /*60c0*/  F2FP.F16.F32.PACK_AB R87, RZ, R87 ;  /* 0x00000057ff57723e */ /* 0x000fc600000000ff */
[----:B------:R-:W-:Y:S04]  /*60d0*/  @P5 STG.E.U16 desc[UR54][R2.64+0xf0], R84 ;  /* 0x0000f05402005986 */ /* 0x000fe8000c101536 */
[----:B------:R0:W-:Y:S02]  /*60e0*/  @P6 STG.E.U16 desc[UR54][R2.64+0xf2], R85 ;  /* 0x0000f25502006986 */ /* 0x0001e4000c101536 */
[----:B0-----:R-:W-:Y:S02]  /*60f0*/  @P1 IMAD.MOV.U32 R2, RZ, RZ, R4 ;  /* 0x000000ffff021224 */ /* 0x001fe400078e0004 */
[----:B------:R-:W-:-:S05]  /*6100*/  @P1 IMAD.MOV.U32 R3, RZ, RZ, R5 ;  /* 0x000000ffff031224 */ /* 0x000fca00078e0005 */
[----:B------:R0:W-:Y:S04]  /*6110*/  @P1 STG.E.U16 desc[UR54][R2.64+0xf0], R86 ;  /* 0x0000f05602001986 */ /* 0x0001e8000c101536 */
[----:B------:R0:W-:Y:S02]  /*6120*/  @P0 STG.E.U16 desc[UR54][R4.64+0xf2], R87 ;  /* 0x0000f25704000986 */ /* 0x0001e4000c101536 */
.L_x_157:
[----:B------:R-:W-:Y:S05]  /*6130*/  BSYNC B0 ;  /* 0x0000000000007941 */ /* 0x000fea0003800000 */
.L_x_31:
[----:B0-----:R-:W-:Y:S01]  /*6140*/  IMAD.U32 R2, RZ, RZ, UR52 ;  /* 0x00000034ff027e24 */ /* 0x001fe2000f8e00ff */
[----:B------:R-:W-:Y:S01]  /*6150*/  ULDC.64 UR4, c[0x0][0x650] ;  /* 0x0001940000047ab9 */ /* 0x000fe20000000a00 */
[----:B------:R-:W-:Y:S01]  /*6160*/  IMAD.U32 R3, RZ, RZ, UR53 ;  /* 0x00000035ff037e24 */ /* 0x000fe2000f8e00ff */
[----:B------:R0:W-:Y:S01]  /*6170*/  SYNCS.ARRIVE.TRANS64.A1T0 RZ, [R96+UR50], RZ ;  /* 0x000000ff60ff79a7 */ /* 0x0001e20008100032 */
[----:B------:R-:W-:Y:S01]  /*6180*/  PRMT R0, RZ, 0x7610, R0 ;  /* 0x00007610ff007816 */ /* 0x000fe20000000000 */
[----:B------:R-:W-:Y:S01]  /*6190*/  IMAD.MOV.U32 R18, RZ, RZ, -0x1 ;  /* 0xffffffffff127424 */ /* 0x000fe200078e00ff */
[----:B------:R-:W-:Y:S01]  /*61a0*/  LEA R16, P0, R2, R16, 0x1 ;  /* 0x0000001002107211 */ /* 0x000fe200078008ff */
[----:B------:R-:W-:Y:S02]  /*61b0*/  IMAD.MOV.U32 R2, RZ, RZ, -0x1 ;  /* 0xffffffffff027424 */ /* 0x000fe400078e00ff */
[----:B------:R-:W-:Y:S01]  /*61c0*/  IMAD.MOV.U32 R19, RZ, RZ, -0x1 ;  /* 0xffffffffff137424 */ /* 0x000fe200078e00ff */
[----:B------:R-:W-:-:S02]  /*61d0*/  IADD3.X R17, R17, UR41, RZ, P0, !PT ;  /* 0x0000002911117c10 */ /* 0x000fc400087fe4ff */
[----:B------:R-:W-:-:S04]  /*61e0*/  ISETP.GE.U32.AND P0, PT, R16, UR4, PT ;  /* 0x0000000410007c0c */ /* 0x000fc8000bf06070 */
[----:B------:R-:W-:-:S13]  /*61f0*/  ISETP.GE.U32.AND.EX P0, PT, R17, UR5, PT, P0 ;  /* 0x0000000511007c0c */ /* 0x000fda000bf06100 */
[----:B0-----:R-:W-:Y:S05]  /*6200*/  @P0 BRA `(.L_x_158) ;  /* 0x0000000400700947 */ /* 0x001fea0003800000 */
[----:B------:R-:W0:Y:S01]  /*6210*/  S2UR UR7, SR_CTAID.X ;  /* 0x00000000000779c3 */ /* 0x000e220000002500 */
[----:B------:R-:W-:Y:S01]  /*6220*/  ULDC.64 UR4, c[0x0][0x628] ;  /* 0x00018a0000047ab9 */ /* 0x000fe20000000a00 */
[----:B------:R-:W-:Y:S01]  /*6230*/  ULDC UR6, c[0x0][0x150] ;  /* 0x0000540000067ab9 */ /* 0x000fe20000000800 */
[----:B------:R-:W-:Y:S01]  /*6240*/  ISETP.NE.U32.AND P0, PT, RZ, UR4, PT ;  /* 0x00000004ff007c0c */ /* 0x000fe2000bf05070 */
[----:B------:R-:W-:Y:S01]  /*6250*/  ULDC UR15, c[0x0][0x630] ;  /* 0x00018c00000f7ab9 */ /* 0x000fe20000000800 */
[C---:B------:R-:W-:Y:S02]  /*6260*/  R2UR UR17, R16.reuse ;  /* 0x00000000101172ca */ /* 0x040fe400000e0000 */
[----:B------:R-:W-:Y:S01]  /*6270*/  ISETP.NE.AND.EX P0, PT, RZ, UR5, PT, P0 ;  /* 0x00000005ff007c0c */ /* 0x000fe2000bf05300 */
[----:B------:R-:W1:Y:S01]  /*6280*/  S2UR UR16, SR_CTAID.Y ;  /* 0x00000000001079c3 */ /* 0x000e620000002600 */
[----:B------:R-:W-:Y:S02]  /*6290*/  R2UR UR12, R16 ;  /* 0x00000000100c72ca */ /* 0x000fe400000e0000 */
[----:B------:R-:W-:-:S02]  /*62a0*/  R2UR UR13, R17 ;  /* 0x00000000110d72ca */ /* 0x000fc400000e0000 */
[----:B0-----:R-:W-:-:S05]  /*62b0*/  I2FP.F32.U32 R0, UR7 ;  /* 0x0000000700007c45 */ /* 0x001fca0008201000 */
[----:B------:R-:W-:Y:S01]  /*62c0*/  FMUL R0, R0, UR6 ;  /* 0x0000000600007c20 */ /* 0x000fe20008400000 */
[----:B------:R-:W-:Y:S01]  /*62d0*/  ULDC UR6, c[0x0][0x154] ;  /* 0x0000550000067ab9 */ /* 0x000fe20000000800 */
[----:B-1----:R-:W-:-:S04]  /*62e0*/  I2FP.F32.U32 R2, UR16 ;  /* 0x0000001000027c45 */ /* 0x002fc80008201000 */
[----:B------:R-:W0:Y:S01]  /*62f0*/  F2I.U32.TRUNC.NTZ R0, R0 ;  /* 0x0000000000007305 */ /* 0x000e22000020f000 */
[----:B------:R-:W-:Y:S01]  /*6300*/  FMUL R2, R2, UR6 ;  /* 0x0000000602027c20 */ /* 0x000fe20008400000 */
[----:B------:R-:W-:Y:S06]  /*6310*/  @!P0 BRA `(.L_x_159) ;  /* 0x0000000000308947 */ /* 0x000fec0003800000 */
        /* <DEDUP_REMOVED lines=12> */
.L_x_159:
[----:B------:R-:W-:Y:S01]  /*63e0*/  USHF.R.U64 UR6, UR12, UR15, UR13 ;  /* 0x0000000f0c067299 */ /* 0x000fe2000800120d */
[----:B------:R-:W-:Y:S01]  /*63f0*/  R2UR UR5, R17 ;  /* 0x00000000110572ca */ /* 0x000fe200000e0000 */
[----:B------:R-:W-:Y:S01]  /*6400*/  USHF.R.U32.HI UR4, URZ, UR15, UR13 ;  /* 0x0000000f3f047299 */ /* 0x000fe2000801160d */
[----:B------:R-:W1:Y:S01]  /*6410*/  F2I.U32.TRUNC.NTZ R2, R2 ;  /* 0x0000000200027305 */ /* 0x000e62000020f000 */
[----:B------:R-:W-:Y:S01]  /*6420*/  UIADD3 UR9, UP0, URZ, -UR6, URZ ;  /* 0x800000063f097290 */ /* 0x000fe2000ff1e03f */
[----:B------:R-:W-:Y:S01]  /*6430*/  ULDC.64 UR10, c[0x0][0x620] ;  /* 0x00018800000a7ab9 */ /* 0x000fe20000000a00 */
[----:B------:R-:W-:Y:S02]  /*6440*/  ULDC UR14, c[0x0][0x608] ;  /* 0x00018200000e7ab9 */ /* 0x000fe40000000800 */
[----:B------:R-:W-:Y:S01]  /*6450*/  UIADD3.X UR4, URZ, ~UR4, URZ, UP0, !UPT ;  /* 0x800000043f047290 */ /* 0x000fe200087fe43f */
[----:B------:R-:W-:Y:S01]  /*6460*/  ULDC UR15, c[0x0][0x658] ;  /* 0x00019600000f7ab9 */ /* 0x000fe20000000800 */
[----:B------:R-:W-:-:S02]  /*6470*/  ULDC UR12, c[0x0][0x144] ;  /* 0x00005100000c7ab9 */ /* 0x000fc40000000800 */
[----:B------:R-:W-:Y:S01]  /*6480*/  UIMAD UR8, UR4, UR10, URZ ;  /* 0x0000000a040872a4 */ /* 0x000fe2000f8e023f */
[----:B------:R-:W-:Y:S02]  /*6490*/  ULDC UR22, c[0x0][0x148] ;  /* 0x0000520000167ab9 */ /* 0x000fe40000000800 */
[----:B------:R-:W-:Y:S01]  /*64a0*/  UMOV UR4, UR17 ;  /* 0x0000001100047c82 */ /* 0x000fe20008000000 */
[----:B------:R-:W-:Y:S02]  /*64b0*/  UIMAD UR8, UR9, UR11, UR8 ;  /* 0x0000000b090872a4 */ /* 0x000fe4000f8e0208 */
[----:B------:R-:W-:Y:S01]  /*64c0*/  UIMAD.WIDE.U32 UR4, UR9, UR10, UR4 ;  /* 0x0000000a090472a5 */ /* 0x000fe2000f8e0004 */
[----:B0-----:R-:W-:Y:S01]  /*64d0*/  R2UR UR9, R0 ;  /* 0x00000000000972ca */ /* 0x001fe200000e0000 */
[----:B------:R-:W-:Y:S01]  /*64e0*/  ULDC UR20, c[0x0][0x648] ;  /* 0x0001920000147ab9 */ /* 0x000fe20000000800 */
[----:B-1----:R-:W-:Y:S01]  /*64f0*/  R2UR UR13, R2 ;  /* 0x00000000020d72ca */ /* 0x002fe200000e0000 */
[----:B------:R-:W-:Y:S01]  /*6500*/  UIADD3 UR8, UR5, UR8, URZ ;  /* 0x0000000805087290 */ /* 0x000fe2000fffe03f */
[----:B------:R-:W-:-:S02]  /*6510*/  ULDC UR21, c[0x0][0x638] ;  /* 0x00018e0000157ab9 */ /* 0x000fc40000000800 */
[----:B------:R-:W-:Y:S02]  /*6520*/  ULDC UR5, c[0x0][0x618] ;  /* 0x0001860000057ab9 */ /* 0x000fe40000000800 */
[----:B------:R-:W-:Y:S02]  /*6530*/  USHF.R.U64 UR10, UR4, UR5, UR8 ;  /* 0x00000005040a7299 */ /* 0x000fe40008001208 */
[----:B------:R-:W-:-:S03]  /*6540*/  USHF.R.U32.HI UR8, URZ, UR5, UR8 ;  /* 0x000000053f087299 */ /* 0x000fc60008011608 */
[----:B------:R-:W-:Y:S01]  /*6550*/  ULDC.64 UR4, c[0x0][0x640] ;  /* 0x0001900000047ab9 */ /* 0x000fe20000000a00 */
[----:B------:R-:W-:Y:S01]  /*6560*/  USHF.R.U64 UR11, UR10, UR14, UR8 ;  /* 0x0000000e0a0b7299 */ /* 0x000fe20008001208 */
[----:B------:R-:W-:Y:S01]  /*6570*/  ISETP.NE.U32.AND P0, PT, RZ, UR4, PT ;  /* 0x00000004ff007c0c */ /* 0x000fe2000bf05070 */
[----:B------:R-:W-:Y:S02]  /*6580*/  USHF.R.U32.HI UR8, URZ, UR14, UR8 ;  /* 0x0000000e3f087299 */ /* 0x000fe40008011608 */
[----:B------:R-:W-:Y:S01]  /*6590*/  UIADD3 UR9, -UR9, URZ, URZ ;  /* 0x0000003f09097290 */ /* 0x000fe2000fffe13f */
[----:B------:R-:W-:Y:S01]  /*65a0*/  ISETP.NE.AND.EX P0, PT, RZ, UR5, PT, P0 ;  /* 0x00000005ff007c0c */ /* 0x000fe2000bf05300 */
[----:B------:R-:W-:Y:S02]  /*65b0*/  USHF.R.U64 UR17, UR11, UR15, UR8 ;  /* 0x0000000f0b117299 */ /* 0x000fe40008001208 */
[----:B------:R-:W-:Y:S02]  /*65c0*/  UIADD3 UR18, -UR13, URZ, URZ ;  /* 0x0000003f0d127290 */ /* 0x000fe4000fffe13f */
[----:B------:R-:W-:-:S02]  /*65d0*/  USHF.R.U32.HI UR15, URZ, UR15, UR8 ;  /* 0x0000000f3f0f7299 */ /* 0x000fc40008011608 */
[----:B------:R-:W-:Y:S01]  /*65e0*/  UIMAD UR19, UR12, UR9, UR7 ;  /* 0x000000090c1372a4 */ /* 0x000fe2000f8e0207 */
[----:B------:R-:W-:-:S05]  /*65f0*/  UMOV UR14, UR17 ;  /* 0x00000011000e7c82 */ /* 0x000fca0008000000 */
[----:B------:R-:W-:Y:S06]  /*6600*/  @!P0 BRA `(.L_x_160) ;  /* 0x0000000000288947 */ /* 0x000fec0003800000 */
        /* <DEDUP_REMOVED lines=10> */
.L_x_160:
        /* <DEDUP_REMOVED lines=9> */
[----:B------:R-:W-:Y:S01]  /*6740*/  UIMAD UR5, UR7, UR21, UR17 ;  /* 0x00000015070572a4 */ /* 0x000fe2000f8e0211 */
[----:B------:R-:W-:Y:S02]  /*6750*/  ULDC UR8, c[0x0][0x600] ;  /* 0x0001800000087ab9 */ /* 0x000fe40000000800 */
[----:B------:R-:W-:Y:S01]  /*6760*/  ULDC UR7, c[0x0][0x610] ;  /* 0x0001840000077ab9 */ /* 0x000fe20000000800 */
[----:B------:R-:W-:Y:S02]  /*6770*/  UIMAD UR5, UR5, UR8, UR10 ;  /* 0x00000008050572a4 */ /* 0x000fe4000f8e020a */
[----:B------:R-:W-:-:S04]  /*6780*/  UIMAD UR4, UR4, UR7, UR19 ;  /* 0x00000007040472a4 */ /* 0x000fc8000f8e0213 */
[----:B------:R-:W-:Y:S02]  /*6790*/  USEL UR7, UR5, UR4, !UP0 ;  /* 0x0000000405077287 */ /* 0x000fe4000c000000 */
[----:B------:R-:W-:-:S04]  /*67a0*/  USEL UR4, UR4, UR5, !UP0 ;  /* 0x0000000504047287 */ /* 0x000fc8000c000000 */
[----:B------:R-:W-:Y:S02]  /*67b0*/  IMAD.U32 R2, RZ, RZ, UR7 ;  /* 0x00000007ff027e24 */ /* 0x000fe4000f8e00ff */
[----:B------:R-:W-:-:S07]  /*67c0*/  IMAD.U32 R18, RZ, RZ, UR4 ;  /* 0x00000004ff127e24 */ /* 0x000fce000f8e00ff */
.L_x_158:
[----:B------:R-:W-:Y:S01]  /*67d0*/  UIADD3 UR45, UR40, UR45, URZ ;  /* 0x0000002d282d7290 */ /* 0x000fe2000fffe03f */
[----:B------:R-:W-:Y:S02]  /*67e0*/  LOP3.LUT P0, RZ, R0, 0xff, RZ, 0xc0, !PT ;  /* 0x000000ff00ff7812 */ /* 0x000fe4000780c0ff */
[----:B------:R-:W-:Y:S01]  /*67f0*/  LOP3.LUT R98, R98, 0x1, RZ, 0x3c, !PT ;  /* 0x0000000162627812 */ /* 0x000fe200078e3cff */
[----:B------:R-:W-:Y:S02]  /*6800*/  USHF.R.U32.HI UR4, URZ, 0x2, UR45 ;  /* 0x000000023f047899 */ /* 0x000fe4000801162d */
[----:B------:R-:W-:Y:S02]  /*6810*/  UISETP.GT.U32.AND UP0, UPT, UR45, 0x3, UPT ;  /* 0x000000032d00788c */ /* 0x000fe4000bf04070 */
[----:B------:R-:W-:Y:S02]  /*6820*/  ULOP3.LUT UR4, UR4, 0x1, URZ, 0xc0, !UPT ;  /* 0x0000000104047892 */ /* 0x000fe4000f8ec03f */
[----:B------:R-:W-:-:S02]  /*6830*/  UISETP.LT.U32.AND UP0, UPT, UR40, 0x4, UP0 ;  /* 0x000000042800788c */ /* 0x000fc40008701070 */
[----:B------:R-:W-:Y:S02]  /*6840*/  UISETP.NE.U32.AND UP1, UPT, UR4, 0x1, UPT ;  /* 0x000000010400788c */ /* 0x000fe4000bf25070 */
[----:B------:R-:W-:Y:S02]  /*6850*/  USEL UR5, URZ, 0x1, !UP0 ;  /* 0x000000013f057887 */ /* 0x000fe4000c000000 */
[----:B------:R-:W-:Y:S02]  /*6860*/  UISETP.GT.U32.AND UP1, UPT, UR40, 0x3, !UP1 ;  /* 0x000000032800788c */ /* 0x000fe4000cf24070 */
[----:B------:R-:W-:Y:S02]  /*6870*/  ULOP3.LUT UR45, UR45, 0x3, URZ, 0xc0, !UPT ;  /* 0x000000032d2d7892 */ /* 0x000fe4000f8ec03f */
[----:B------:R-:W-:-:S04]  /*6880*/  USEL UR4, URZ, 0x1, !UP1 ;  /* 0x000000013f047887 */ /* 0x000fc8000c800000 */
[----:B------:R-:W-:Y:S01]  /*6890*/  ULOP3.LUT UR48, UR4, UR48, UR5, 0x96, !UPT ;  /* 0x0000003004307292 */ /* 0x000fe2000f8e9605 */
[----:B------:R-:W-:Y:S11]  /*68a0*/  @P0 BRA `(.L_x_161) ;  /* 0xffffffac005c0947 */ /* 0x000ff6000383ffff */
[----:B------:R-:W-:Y:S05]  /*68b0*/  EXIT ;  /* 0x000000000000794d */ /* 0x000fea0003800000 */
.L_x_12:
[----:B------:R-:W-:-:S08]  /*68c0*/  ISETP.NE.AND P0, PT, RZ, UR8, PT ;  /* 0x00000008ff007c0c */ /* 0x000fd0000bf05270 */
[----:B-----5:R-:W0:-:S00]  /*68d0*/  USETMAXREG.DEALLOC.CTAPOOL 0x28 ;  /* 0x00000028000079c8 */ /* 0x020e0000080e0500 */
[----:B------:R-:W-:Y:S05]  /*68e0*/  @P0 EXIT ;  /* 0x000000000000094d */ /* 0x000fea0003800000 */
[----:B0-----:R-:W-:Y:S01]  /*68f0*/  LOP3.LUT P0, RZ, R0, 0xff, RZ, 0xc0, !PT ;  /* 0x000000ff00ff7812 */ /* 0x001fe2000780c0ff */
[----:B------:R-:W-:Y:S02]  /*6900*/  IMAD.MOV.U32 R8, RZ, RZ, 0x1 ;  /* 0x00000001ff087424 */ /* 0x000fe400078e00ff */
[----:B------:R-:W-:-:S10]  /*6910*/  IMAD.MOV.U32 R0, RZ, RZ, RZ ;  /* 0x000000ffff007224 */ /* 0x000fd400078e00ff */
[----:B------:R-:W-:Y:S05]  /*6920*/  @!P0 BRA `(.L_x_162) ;  /* 0x0000000c00148947 */ /* 0x000fea0003800000 */
[----:B------:R-:W-:Y:S01]  /*6930*/  LOP3.LUT P0, RZ, R4, 0x1f, RZ, 0xc0, !PT ;  /* 0x0000001f04ff7812 */ /* 0x000fe2000780c0ff */
[----:B------:R-:W-:Y:S01]  /*6940*/  ULDC UR5, c[0x0][0x658] ;  /* 0x0001960000057ab9 */ /* 0x000fe20000000800 */
[----:B------:R-:W-:Y:S01]  /*6950*/  UMOV UR6, 0xffffffff ;  /* 0xffffffff00067882 */ /* 0x000fe20000000000 */
[----:B------:R-:W-:Y:S01]  /*6960*/  BSSY B0, `(.L_x_162) ;  /* 0x00000c1000007945 */ /* 0x000fe20003800000 */
[----:B------:R-:W-:Y:S01]  /*6970*/  USHF.L.U32 UR6, UR6, UR5, URZ ;  /* 0x0000000506067299 */ /* 0x000fe2000800063f */
[C---:B------:R-:W-:Y:S01]  /*6980*/  ISETP.NE.AND P3, PT, R3.reuse, RZ, PT ;  /* 0x000000ff0300720c */ /* 0x040fe20003f65270 */
[----:B------:R-:W-:Y:S01]  /*6990*/  IMAD.MOV.U32 R9, RZ, RZ, 0x1 ;  /* 0x00000001ff097424 */ /* 0x000fe200078e00ff */
[----:B------:R-:W-:Y:S01]  /*69a0*/  ISETP.NE.OR P0, PT, R3, RZ, !P0 ;  /* 0x000000ff0300720c */ /* 0x000fe20004705670 */
[----:B------:R-:W-:Y:S01]  /*69b0*/  IMAD.MOV.U32 R8, RZ, RZ, 0x1 ;  /* 0x00000001ff087424 */ /* 0x000fe200078e00ff */
[----:B------:R-:W-:Y:S01]  /*69c0*/  ULDC UR4, c[0x0][0x600] ;  /* 0x0001800000047ab9 */ /* 0x000fe20000000800 */
[----:B------:R-:W-:Y:S01]  /*69d0*/  IMAD.MOV.U32 R0, RZ, RZ, RZ ;  /* 0x000000ffff007224 */ /* 0x000fe200078e00ff */
[----:B------:R-:W-:Y:S01]  /*69e0*/  UMOV UR7, 0x1 ;  /* 0x0000000100077882 */ /* 0x000fe20000000000 */
[----:B------:R-:W-:-:S02]  /*69f0*/  UIADD3 UR19, UR39, 0x1, URZ ;  /* 0x0000000127137890 */ /* 0x000fc4000fffe03f */
[----:B------:R-:W-:Y:S02]  /*6a00*/  ULOP3.LUT UR22, UR36, 0x2, URZ, 0xfc, !UPT ;  /* 0x0000000224167892 */ /* 0x000fe4000f8efc3f */
[----:B------:R-:W-:Y:S02]  /*6a10*/  UIADD3 UR4, UR4, -0x1, URZ ;  /* 0xffffffff04047890 */ /* 0x000fe4000fffe03f */
[----:B------:R-:W-:Y:S02]  /*6a20*/  USHF.L.U32 UR5, UR7, UR5, URZ ;  /* 0x0000000507057299 */ /* 0x000fe4000800063f */
[----:B------:R-:W-:Y:S01]  /*6a30*/  ULOP3.LUT UR6, URZ, UR6, URZ, 0x33, !UPT ;  /* 0x000000063f067292 */ /* 0x000fe2000f8e333f */
[----:B------:R-:W-:-:S11]  /*6a40*/  ULDC.64 UR20, c[0x0][0x198] ;  /* 0x0000660000147ab9 */ /* 0x000fd60000000a00 */
.L_x_174:
[----:B------:R-:W-:-:S03]  /*6a50*/  UMOV UR7, 0xffffffff ;  /* 0xffffffff00077882 */ /* 0x000fc60000000000 */
[----:B------:R-:W-:Y:S05]  /*6a60*/  BRA.DIV UR7, `(.L_x_163) ;  /* 0x0000000e07dc7947 */ /* 0x000fea000b800000 */
[----:B------:R-:W-:-:S13]  /*6a70*/  ELECT P6, URZ, PT ;  /* 0x00000000003f782f */ /* 0x000fda00038c0000 */
.L_x_187:
[----:B------:R-:W0:Y:S01]  /*6a80*/  LDC R3, c[0x0][0x28c] ;  /* 0x0000a300ff037b82 */ /* 0x000e220000000800 */
[----:B------:R-:W-:Y:S01]  /*6a90*/  BSSY B1, `(.L_x_164) ;  /* 0x0000038000017945 */ /* 0x000fe20003800000 */
[----:B0-----:R-:W-:-:S13]  /*6aa0*/  ISETP.LT.OR P6, PT, R3, 0x1, !P6 ;  /* 0x000000010300780c */ /* 0x001fda00077c1670 */
[----:B------:R-:W-:Y:S05]  /*6ab0*/  @P6 BRA `(.L_x_165) ;  /* 0x0000000000d46947 */ /* 0x000fea0003800000 */
[----:B------:R-:W-:Y:S02]  /*6ac0*/  IMAD.SHL.U32 R6, R2, 0x80, RZ ;  /* 0x0000008002067824 */ /* 0x000fe400078e00ff */
[----:B------:R-:W-:Y:S02]  /*6ad0*/  IMAD.SHL.U32 R18, R18, 0x40, RZ ;  /* 0x0000004012127824 */ /* 0x000fe400078e00ff */
[----:B------:R-:W-:Y:S02]  /*6ae0*/  IMAD.MOV.U32 R11, RZ, RZ, RZ ;  /* 0x000000ffff0b7224 */ /* 0x000fe400078e00ff */
[----:B------:R-:W-:Y:S02]  /*6af0*/  IMAD.U32 R12, RZ, RZ, UR19 ;  /* 0x00000013ff0c7e24 */ /* 0x000fe4000f8e00ff */
[----:B------:R-:W-:Y:S02]  /*6b00*/  IMAD.MOV.U32 R2, RZ, RZ, R8 ;  /* 0x000000ffff027224 */ /* 0x000fe400078e0008 */
[----:B------:R-:W-:-:S07]  /*6b10*/  IMAD.MOV.U32 R3, RZ, RZ, R0 ;  /* 0x000000ffff037224 */ /* 0x000fce00078e0000 */
.L_x_169:
[----:B------:R-:W0:Y:S01]  /*6b20*/  S2R R5, SR_CgaCtaId ;  /* 0x0000000000057919 */ /* 0x000e220000008800 */
[----:B------:R-:W-:-:S04]  /*6b30*/  MOV R4, 0x400 ;  /* 0x0000040000047802 */ /* 0x000fc80000000f00 */
[----:B0-----:R-:W-:Y:S02]  /*6b40*/  LEA R10, R5, R4, 0x18 ;  /* 0x00000004050a7211 */ /* 0x001fe400078ec0ff */
[----:B------:R-:W-:Y:S01]  /*6b50*/  SHF.L.U32 R4, R2, 0x1f, RZ ;  /* 0x0000001f02047819 */ /* 0x000fe200000006ff */
[----:B------:R-:W0:Y:S02]  /*6b60*/  @!P3 LDC R5, c[0x0][0x500] ;  /* 0x00014000ff05bb82 */ /* 0x000e240000000800 */
[----:B------:R-:W-:-:S04]  /*6b70*/  IMAD R7, R3, 0x8, R10 ;  /* 0x0000000803077824 */ /* 0x000fc800078e020a */
[----:B------:R-:W1:Y:S02]  /*6b80*/  SYNCS.PHASECHK.TRANS64.TRYWAIT P1, [R7+URZ+0x20], R4 ;  /* 0x00002004070075a7 */ /* 0x000e64000802017f */
[----:B-1----:R-:W-:Y:S05]  /*6b90*/  @!P1 BRA `(.L_x_166) ;  /* 0x0000000c00b09947 */ /* 0x002fea0003800000 */
.L_x_188:
[----:B------:R-:W-:Y:S01]  /*6ba0*/  UPRMT UR7, UR22, 0x9910, URZ ;  /* 0x0000991016077896 */ /* 0x000fe2000800003f */
[----:B0-----:R0:W-:Y:S03]  /*6bb0*/  @!P3 SYNCS.ARRIVE.TRANS64 RZ, [R7+URZ], R5 ;  /* 0x0000000507ffb9a7 */ /* 0x0011e6000800003f */
[----:B------:R-:W-:-:S06]  /*6bc0*/  UISETP.NE.AND UP0, UPT, UR7, 0x2, UPT ;  /* 0x000000020700788c */ /* 0x000fcc000bf05270 */
[----:B------:R-:W-:-:S13]  /*6bd0*/  PLOP3.LUT P1, PT, PT, PT, UP0, 0x80, 0x0 ;  /* 0x000000000000781c */ /* 0x000fda0003f2f008 */
[----:B0-----:R-:W-:Y:S05]  /*6be0*/  @P1 BRA `(.L_x_167) ;  /* 0x0000000000041947 */ /* 0x001fea0003800000 */
[----:B------:R-:W-:Y:S01]  /*6bf0*/  BPT.TRAP 0x1 ;  /* 0x000000040000795c */ /* 0x000fe20000300000 */
.L_x_167:
[----:B------:R-:W-:Y:S05]  /*6c00*/  @P0 BRA `(.L_x_168) ;  /* 0x0000000000040947 */ /* 0x000fea0003800000 */
[----:B------:R-:W-:Y:S01]  /*6c10*/  BPT.TRAP 0x1 ;  /* 0x000000040000795c */ /* 0x000fe20000300000 */
.L_x_168:
[--C-:B-1----:R-:W-:Y:S01]  /*6c20*/  IMAD R4, R3, 0x2000, R10.reuse ;  /* 0x0000200003047824 */ /* 0x102fe200078e020a */
[----:B------:R-:W-:Y:S01]  /*6c30*/  R2UR UR9, R7 ;  /* 0x00000000070972ca */ /* 0x000fe200000e0000 */
[C---:B------:R-:W-:Y:S01]  /*6c40*/  IMAD R10, R3.reuse, 0x4000, R10 ;  /* 0x00004000030a7824 */ /* 0x040fe200078e020a */
[----:B------:R-:W-:Y:S01]  /*6c50*/  UIADD3 UR14, UP0, UR20, 0xf0, URZ ;  /* 0x000000f0140e7890 */ /* 0x000fe2000ff1e03f */
[----:B------:R-:W-:Y:S01]  /*6c60*/  VIADD R12, R12, 0xffffffff ;  /* 0xffffffff0c0c7836 */ /* 0x000fe20000000000 */
[----:B------:R-:W-:Y:S01]  /*6c70*/  R2UR UR7, R4 ;  /* 0x00000000040772ca */ /* 0x000fe200000e0000 */
[----:B------:R-:W-:Y:S01]  /*6c80*/  UIADD3 UR24, UP1, UR20, 0x1f0, URZ ;  /* 0x000001f014187890 */ /* 0x000fe2000ff3e03f */
[----:B------:R-:W-:Y:S01]  /*6c90*/  R2UR UR8, R10 ;  /* 0x000000000a0872ca */ /* 0x000fe200000e0000 */
[----:B------:R-:W-:Y:S01]  /*6ca0*/  UIADD3.X UR15, URZ, UR21, URZ, UP0, !UPT ;  /* 0x000000153f0f7290 */ /* 0x000fe200087fe43f */
[----:B------:R-:W-:Y:S01]  /*6cb0*/  R2UR UR11, R18 ;  /* 0x00000000120b72ca */ /* 0x000fe200000e0000 */
[----:B------:R-:W-:Y:S01]  /*6cc0*/  VIADD R3, R3, 0x1 ;  /* 0x0000000103037836 */ /* 0x000fe20000000000 */
[----:B------:R-:W-:Y:S01]  /*6cd0*/  R2UR UR10, R11 ;  /* 0x000000000b0a72ca */ /* 0x000fe200000e0000 */
[----:B------:R-:W-:Y:S01]  /*6ce0*/  UIADD3.X UR25, URZ, UR21, URZ, UP1, !UPT ;  /* 0x000000153f197290 */ /* 0x000fe20008ffe43f */
[----:B------:R-:W-:Y:S01]  /*6cf0*/  R2UR UR12, R19 ;  /* 0x00000000130c72ca */ /* 0x000fe200000e0000 */
[----:B------:R-:W-:Y:S01]  /*6d00*/  UMOV UR16, 0x0 ;  /* 0x0000000000107882 */ /* 0x000fe20000000000 */
[----:B------:R-:W-:Y:S01]  /*6d10*/  R2UR UR18, R6 ;  /* 0x00000000061272ca */ /* 0x000fe200000e0000 */
[----:B------:R-:W-:Y:S01]  /*6d20*/  UMOV UR17, 0x10000000 ;  /* 0x1000000000117882 */ /* 0x000fe20000000000 */
[----:B------:R-:W-:Y:S01]  /*6d30*/  ISETP.GT.AND P2, PT, R12, 0x1, PT ;  /* 0x000000010c00780c */ /* 0x000fe20003f44270 */
[----:B------:R-:W-:Y:S01]  /*6d40*/  UIADD3 UR7, UR7, 0x180, URZ ;  /* 0x0000018007077890 */ /* 0x000fe2000fffe03f */
[----:B------:R-:W-:Y:S01]  /*6d50*/  ISETP.NE.AND P1, PT, R3, 0x4, PT ;  /* 0x000000040300780c */ /* 0x000fe20003f25270 */
[----:B------:R-:W-:Y:S01]  /*6d60*/  UIADD3 UR13, UR8, 0x8180, URZ ;  /* 0x00008180080d7890 */ /* 0x000fe2000fffe03f */
[----:B------:R-:W-:-:S02]  /*6d70*/  VIADD R11, R11, 0x40 ;  /* 0x000000400b0b7836 */ /* 0x000fc40000000000 */
[----:B------:R-:W-:Y:S02]  /*6d80*/  SEL R5, RZ, 0x1, P1 ;  /* 0x00000001ff057807 */ /* 0x000fe40000800000 */
[----:B------:R-:W-:Y:S01]  /*6d90*/  UMOV UR8, UR7 ;  /* 0x0000000700087c82 */ /* 0x000fe20008000000 */
[----:B------:R-:W-:Y:S01]  /*6da0*/  SEL R3, R3, RZ, P1 ;  /* 0x000000ff03037207 */ /* 0x000fe20000800000 */
[----:B------:R0:W-:Y:S01]  /*6db0*/  UTMALDG.3D [UR8], [UR14], desc[UR16] ;  /* 0x000010080e0075b4 */ /* 0x0001e20008011000 */
[----:B------:R-:W-:Y:S01]  /*6dc0*/  LOP3.LUT R2, R2, R5, RZ, 0x3c, !PT ;  /* 0x0000000502027212 */ /* 0x000fe200078e3cff */
[----:B0-----:R-:W-:Y:S01]  /*6dd0*/  UMOV UR8, UR13 ;  /* 0x0000000d00087c82 */ /* 0x001fe20008000000 */
[----:B------:R-:W-:Y:S02]  /*6de0*/  UMOV UR11, UR18 ;  /* 0x00000012000b7c82 */ /* 0x000fe40008000000 */
[----:B------:R0:W-:Y:S02]  /*6df0*/  UTMALDG.3D [UR8], [UR24], desc[UR16] ;  /* 0x00001008180075b4 */ /* 0x0001e40008011000 */
[----:B0-----:R-:W-:Y:S05]  /*6e00*/  @P2 BRA `(.L_x_169) ;  /* 0xfffffffc00442947 */ /* 0x001fea000383ffff */
.L_x_165:
[----:B------:R-:W-:Y:S05]  /*6e10*/  BSYNC B1 ;  /* 0x0000000000017941 */ /* 0x000fea0003800000 */
.L_x_164:
[----:B------:R-:W-:Y:S01]  /*6e20*/  LOP3.LUT P4, RZ, R9, 0xff, RZ, 0xc0, !PT ;  /* 0x000000ff09ff7812 */ /* 0x000fe2000788c0ff */
[----:B------:R-:W-:Y:S01]  /*6e30*/  VIADD R0, R0, UR39 ;  /* 0x0000002700007c36 */ /* 0x000fe20008000000 */
[----:B------:R-:W-:Y:S01]  /*6e40*/  ULDC.64 UR8, c[0x0][0x650] ;  /* 0x0001940000087ab9 */ /* 0x000fe20000000a00 */
[----:B------:R-:W-:Y:S01]  /*6e50*/  BSSY B1, `(.L_x_170) ;  /* 0x000006f000017945 */ /* 0x000fe20003800000 */
[----:B------:R-:W-:Y:S01]  /*6e60*/  IMAD.MOV.U32 R18, RZ, RZ, -0x1 ;  /* 0xffffffffff127424 */ /* 0x000fe200078e00ff */
[----:B------:R-:W-:Y:S01]  /*6e70*/  PRMT R9, RZ, 0x7610, R9 ;  /* 0x00007610ff097816 */ /* 0x000fe20000000009 */
[----:B------:R-:W-:Y:S01]  /*6e80*/  IMAD.MOV.U32 R19, RZ, RZ, -0x1 ;  /* 0xffffffffff137424 */ /* 0x000fe200078e00ff */
[C---:B------:R-:W-:Y:S02]  /*6e90*/  ISETP.GT.U32.AND P1, PT, R0.reuse, 0x3, PT ;  /* 0x000000030000780c */ /* 0x040fe40003f24070 */
[----:B------:R-:W-:Y:S02]  /*6ea0*/  SHF.R.U32.HI R2, RZ, 0x2, R0 ;  /* 0x00000002ff027819 */ /* 0x000fe40000011600 */
[----:B------:R-:W-:-:S02]  /*6eb0*/  LOP3.LUT R0, R0, 0x3, RZ, 0xc0, !PT ;  /* 0x0000000300007812 */ /* 0x000fc400078ec0ff */
[----:B------:R-:W0:Y:S01]  /*6ec0*/  @P4 S2R R4, SR_CgaCtaId ;  /* 0x0000000000044919 */ /* 0x000e220000008800 */
[----:B------:R-:W-:Y:S02]  /*6ed0*/  @P4 MOV R3, 0x400 ;  /* 0x0000040000034802 */ /* 0x000fe40000000f00 */
[----:B------:R-:W-:-:S04]  /*6ee0*/  LOP3.LUT R2, R2, 0x1, RZ, 0xc0, !PT ;  /* 0x0000000102027812 */ /* 0x000fc800078ec0ff */
[----:B------:R-:W-:Y:S02]  /*6ef0*/  ISETP.NE.U32.AND P2, PT, R2, 0x1, PT ;  /* 0x000000010200780c */ /* 0x000fe40003f45070 */
[----:B0-----:R-:W-:Y:S01]  /*6f00*/  @P4 LEA R3, R4, R3, 0x18 ;  /* 0x0000000304034211 */ /* 0x001fe200078ec0ff */
[----:B------:R-:W-:-:S03]  /*6f10*/  IMAD.U32 R4, RZ, RZ, UR39 ;  /* 0x00000027ff047e24 */ /* 0x000fc6000f8e00ff */
[----:B------:R0:W-:Y:S01]  /*6f20*/  @P4 SYNCS.ARRIVE.TRANS64.A1T0 RZ, [R3+URZ+0x78], RZ ;  /* 0x000078ff03ff49a7 */ /* 0x0001e2000810003f */
[----:B------:R-:W-:Y:S02]  /*6f30*/  IADD3 R16, P4, R16, UR52, RZ ;  /* 0x0000003410107c10 */ /* 0x000fe4000ff9e0ff */
[----:B------:R-:W-:Y:S02]  /*6f40*/  ISETP.LT.U32.AND P1, PT, R4, 0x4, P1 ;  /* 0x000000040400780c */ /* 0x000fe40000f21070 */
[----:B------:R-:W-:Y:S02]  /*6f50*/  IADD3.X R17, R17, UR37, RZ, P4, !PT ;  /* 0x0000002511117c10 */ /* 0x000fe4000a7fe4ff */
[----:B------:R-:W-:Y:S02]  /*6f60*/  ISETP.GE.U32.AND P4, PT, R16, UR8, PT ;  /* 0x0000000810007c0c */ /* 0x000fe4000bf86070 */
[----:B0-----:R-:W-:Y:S02]  /*6f70*/  SEL R3, RZ, 0x1, !P1 ;  /* 0x00000001ff037807 */ /* 0x001fe40004800000 */
[----:B------:R-:W-:-:S02]  /*6f80*/  ISETP.GE.U32.AND.EX P1, PT, R17, UR9, PT, P4 ;  /* 0x0000000911007c0c */ /* 0x000fc4000bf26140 */
[----:B------:R-:W-:-:S04]  /*6f90*/  ISETP.GT.U32.AND P2, PT, R4, 0x3, !P2 ;  /* 0x000000030400780c */ /* 0x000fc80005744070 */
[----:B------:R-:W-:-:S04]  /*6fa0*/  SEL R2, RZ, 0x1, !P2 ;  /* 0x00000001ff027807 */ /* 0x000fc80005000000 */
[--C-:B------:R-:W-:Y:S01]  /*6fb0*/  LOP3.LUT R8, R2, R8, R3.reuse, 0x96, !PT ;  /* 0x0000000802087212 */ /* 0x100fe200078e9603 */
[----:B------:R-:W-:Y:S01]  /*6fc0*/  IMAD.MOV.U32 R2, RZ, RZ, -0x1 ;  /* 0xffffffffff027424 */ /* 0x000fe200078e00ff */
[----:B------:R-:W-:Y:S01]  /*6fd0*/  PRMT R3, RZ, 0x7610, R3 ;  /* 0x00007610ff037816 */ /* 0x000fe20000000003 */
[----:B------:R-:W-:Y:S06]  /*6fe0*/  @P1 BRA `(.L_x_171) ;  /* 0x0000000400541947 */ /* 0x000fec0003800000 */
[----:B------:R-:W0:Y:S01]  /*6ff0*/  S2UR UR7, SR_CTAID.X ;  /* 0x00000000000779c3 */ /* 0x000e220000002500 */
[----:B------:R-:W-:Y:S01]  /*7000*/  ULDC.64 UR8, c[0x0][0x628] ;  /* 0x00018a0000087ab9 */ /* 0x000fe20000000a00 */
[----:B------:R-:W-:Y:S01]  /*7010*/  ULDC UR10, c[0x0][0x150] ;  /* 0x00005400000a7ab9 */ /* 0x000fe20000000800 */
[----:B------:R-:W-:Y:S01]  /*7020*/  ISETP.NE.U32.AND P1, PT, RZ, UR8, PT ;  /* 0x00000008ff007c0c */ /* 0x000fe2000bf25070 */
[----:B------:R-:W-:Y:S01]  /*7030*/  ULDC UR11, c[0x0][0x630] ;  /* 0x00018c00000b7ab9 */ /* 0x000fe20000000800 */
[----:B------:R-:W-:Y:S01]  /*7040*/  ULDC UR13, c[0x0][0x154] ;  /* 0x00005500000d7ab9 */ /* 0x000fe20000000800 */
[----:B------:R-:W-:Y:S01]  /*7050*/  IMAD.MOV.U32 R2, RZ, RZ, R16 ;  /* 0x000000ffff027224 */ /* 0x000fe200078e0010 */
[----:B------:R-:W-:Y:S01]  /*7060*/  ISETP.NE.AND.EX P1, PT, RZ, UR9, PT, P1 ;  /* 0x00000009ff007c0c */ /* 0x000fe2000bf25310 */
[----:B------:R-:W1:Y:S01]  /*7070*/  S2UR UR12, SR_CTAID.Y ;  /* 0x00000000000c79c3 */ /* 0x000e620000002600 */
[----:B0-----:R-:W-:-:S05]  /*7080*/  I2FP.F32.U32 R3, UR7 ;  /* 0x0000000700037c45 */ /* 0x001fca0008201000 */
[----:B------:R-:W-:Y:S01]  /*7090*/  FMUL R10, R3, UR10 ;  /* 0x0000000a030a7c20 */ /* 0x000fe20008400000 */
[----:B------:R-:W-:-:S05]  /*70a0*/  IMAD.MOV.U32 R3, RZ, RZ, R17 ;  /* 0x000000ffff037224 */ /* 0x000fca00078e0011 */
[----:B------:R-:W-:Y:S05]  /*70b0*/  @!P1 BRA `(.L_x_172) ;  /* 0x0000000000289947 */ /* 0x000fea0003800000 */
[----:B------:R-:W-:Y:S02]  /*70c0*/  ULDC UR10, c[0x0][0x634] ;  /* 0x00018d00000a7ab9 */ /* 0x000fe40000000800 */
[----:B------:R-:W-:-:S05]  /*70d0*/  IADD3 R7, P1, R16, UR10, RZ ;  /* 0x0000000a10077c10 */ /* 0x000fca000ff3e0ff */
[----:B------:R-:W-:-:S04]  /*70e0*/  IMAD.X R11, RZ, RZ, R17, P1 ;  /* 0x000000ffff0b7224 */ /* 0x000fc800008e0611 */
[----:B------:R-:W-:-:S04]  /*70f0*/  IMAD.WIDE.U32 R4, R11, UR8, RZ ;  /* 0x000000080b047c25 */ /* 0x000fc8000f8e00ff */
[----:B------:R-:W-:-:S04]  /*7100*/  IMAD.WIDE.U32 R4, P1, R7, UR9, R4 ;  /* 0x0000000907047c25 */ /* 0x000fc8000f820004 */
[----:B------:R-:W-:-:S04]  /*7110*/  IMAD.WIDE.U32 R6, R7, UR8, RZ ;  /* 0x0000000807067c25 */ /* 0x000fc8000f8e00ff */
[----:B------:R-:W-:Y:S01]  /*7120*/  IMAD.X R3, RZ, RZ, RZ, P1 ;  /* 0x000000ffff037224 */ /* 0x000fe200008e06ff */
[----:B------:R-:W-:Y:S01]  /*7130*/  IADD3 RZ, P1, R7, R4, RZ ;  /* 0x0000000407ff7210 */ /* 0x000fe20007f3e0ff */
[----:B------:R-:W-:-:S04]  /*7140*/  IMAD.MOV.U32 R2, RZ, RZ, R5 ;  /* 0x000000ffff027224 */ /* 0x000fc800078e0005 */
[----:B------:R-:W-:-:S08]  /*7150*/  IMAD.WIDE.U32.X R2, R11, UR9, R2, P1 ;  /* 0x000000090b027c25 */ /* 0x000fd000088e0402 */
.L_x_172:
[--C-:B------:R-:W-:Y:S01]  /*7160*/  SHF.R.U64 R19, R2, UR11, R3.reuse ;  /* 0x0000000b02137c19 */ /* 0x100fe20008001203 */
[----:B------:R-:W0:Y:S01]  /*7170*/  F2I.U32.TRUNC.NTZ R10, R10 ;  /* 0x0000000a000a7305 */ /* 0x000e22000020f000 */
[----:B------:R-:W-:Y:S01]  /*7180*/  SHF.R.U32.HI R2, RZ, UR11, R3 ;  /* 0x0000000bff027c19 */ /* 0x000fe20008011603 */
[----:B------:R-:W-:Y:S01]  /*7190*/  ULDC.64 UR8, c[0x0][0x620] ;  /* 0x0001880000087ab9 */ /* 0x000fe20000000a00 */
[----:B------:R-:W-:Y:S01]  /*71a0*/  IADD3 R5, P1, RZ, -R19, RZ ;  /* 0x80000013ff057210 */ /* 0x000fe20007f3e0ff */
[----:B------:R-:W-:Y:S01]  /*71b0*/  ULDC.64 UR14, c[0x0][0x640] ;  /* 0x00019000000e7ab9 */ /* 0x000fe20000000a00 */
[----:B-1----:R-:W-:Y:S01]  /*71c0*/  I2FP.F32.U32 R4, UR12 ;  /* 0x0000000c00047c45 */ /* 0x002fe20008201000 */
[----:B------:R-:W1:Y:S01]  /*71d0*/  LDC R15, c[0x0][0x610] ;  /* 0x00018400ff0f7b82 */ /* 0x000e620000000800 */
[----:B------:R-:W-:Y:S01]  /*71e0*/  ULDC UR11, c[0x0][0x658] ;  /* 0x00019600000b7ab9 */ /* 0x000fe20000000800 */
[----:B------:R-:W-:Y:S01]  /*71f0*/  IMAD.X R2, RZ, RZ, ~R2, P1 ;  /* 0x000000ffff027224 */ /* 0x000fe200008e0e02 */
[----:B------:R-:W-:Y:S01]  /*7200*/  ISETP.NE.U32.AND P1, PT, RZ, UR14, PT ;  /* 0x0000000eff007c0c */ /* 0x000fe2000bf25070 */
[----:B------:R-:W-:Y:S01]  /*7210*/  FMUL R6, R4, UR13 ;  /* 0x0000000d04067c20 */ /* 0x000fe20008400000 */
[----:B------:R-:W-:Y:S01]  /*7220*/  ULDC UR13, c[0x0][0x648] ;  /* 0x00019200000d7ab9 */ /* 0x000fe20000000800 */
[----:B------:R-:W-:Y:S01]  /*7230*/  IMAD R4, R2, UR8, RZ ;  /* 0x0000000802047c24 */ /* 0x000fe2000f8e02ff */
[----:B------:R-:W-:Y:S01]  /*7240*/  ISETP.NE.AND.EX P1, PT, RZ, UR15, PT, P1 ;  /* 0x0000000fff007c0c */ /* 0x000fe2000bf25310 */
[C---:B------:R-:W-:Y:S01]  /*7250*/  IMAD.WIDE.U32 R2, R5.reuse, UR8, R16 ;  /* 0x0000000805027c25 */ /* 0x040fe2000f8e0010 */
[----:B0-----:R-:W-:Y:S01]  /*7260*/  R2UR UR8, R10 ;  /* 0x000000000a0872ca */ /* 0x001fe200000e0000 */
[----:B------:R-:W0:Y:S02]  /*7270*/  F2I.U32.TRUNC.NTZ R6, R6 ;  /* 0x0000000600067305 */ /* 0x000e24000020f000 */
[----:B------:R-:W-:Y:S01]  /*7280*/  IMAD R5, R5, UR9, R4 ;  /* 0x0000000905057c24 */ /* 0x000fe2000f8e0204 */
[----:B------:R-:W-:-:S03]  /*7290*/  ULDC UR9, c[0x0][0x618] ;  /* 0x0001860000097ab9 */ /* 0x000fc60000000800 */
[----:B------:R-:W-:-:S05]  /*72a0*/  IMAD.IADD R3, R3, 0x1, R5 ;  /* 0x0000000103037824 */ /* 0x000fca00078e0205 */
[--C-:B------:R-:W-:Y:S02]  /*72b0*/  SHF.R.U64 R10, R2, UR9, R3.reuse ;  /* 0x00000009020a7c19 */ /* 0x100fe40008001203 */
[----:B------:R-:W-:Y:S01]  /*72c0*/  SHF.R.U32.HI R3, RZ, UR9, R3 ;  /* 0x00000009ff037c19 */ /* 0x000fe20008011603 */
[----:B------:R-:W-:Y:S01]  /*72d0*/  ULDC UR9, c[0x0][0x608] ;  /* 0x0001820000097ab9 */ /* 0x000fe20000000800 */
[----:B0-----:R-:W-:Y:S02]  /*72e0*/  R2UR UR10, R6 ;  /* 0x00000000060a72ca */ /* 0x001fe400000e0000 */
[--C-:B------:R-:W-:Y:S02]  /*72f0*/  SHF.R.U64 R12, R10, UR9, R3.reuse ;  /* 0x000000090a0c7c19 */ /* 0x100fe40008001203 */
[----:B------:R-:W-:Y:S01]  /*7300*/  SHF.R.U32.HI R3, RZ, UR9, R3 ;  /* 0x00000009ff037c19 */ /* 0x000fe20008011603 */
[----:B------:R-:W-:-:S03]  /*7310*/  UIADD3 UR9, -UR8, URZ, URZ ;  /* 0x0000003f08097290 */ /* 0x000fc6000fffe13f */
[--C-:B------:R-:W-:Y:S01]  /*7320*/  SHF.R.U64 R13, R12, UR11, R3.reuse ;  /* 0x0000000b0c0d7c19 */ /* 0x100fe20008001203 */
[----:B------:R-:W-:Y:S01]  /*7330*/  ULDC UR8, c[0x0][0x144] ;  /* 0x0000510000087ab9 */ /* 0x000fe20000000800 */
[----:B------:R-:W-:-:S03]  /*7340*/  SHF.R.U32.HI R3, RZ, UR11, R3 ;  /* 0x0000000bff037c19 */ /* 0x000fc60008011603 */
[----:B------:R-:W-:Y:S01]  /*7350*/  IMAD.MOV.U32 R2, RZ, RZ, R13 ;  /* 0x000000ffff027224 */ /* 0x000fe200078e000d */
[----:B------:R-:W-:Y:S06]  /*7360*/  @!P1 BRA `(.L_x_173) ;  /* 0x0000000000289947 */ /* 0x000fec0003800000 */
        /* <DEDUP_REMOVED lines=10> */
.L_x_173:
[----:B------:R-:W-:Y:S01]  /*7410*/  UISETP.NE.AND UP0, UPT, UR38, URZ, UPT ;  /* 0x0000003f2600728c */ /* 0x000fe2000bf05270 */
[----:B------:R-:W-:Y:S01]  /*7420*/  SHF.R.U64 R3, R2, UR13, R3 ;  /* 0x0000000d02037c19 */ /* 0x000fe20008001203 */
[----:B------:R-:W-:Y:S01]  /*7430*/  UIADD3 UR10, -UR10, URZ, URZ ;  /* 0x0000003f0a0a7290 */ /* 0x000fe2000fffe13f */
[----:B------:R-:W-:Y:S01]  /*7440*/  LOP3.LUT R2, R12, UR6, RZ, 0xc0, !PT ;  /* 0x000000060c027c12 */ /* 0x000fe2000f8ec0ff */
[----:B------:R-:W-:Y:S01]  /*7450*/  UIMAD UR7, UR8, UR9, UR7 ;  /* 0x00000009080772a4 */ /* 0x000fe2000f8e0207 */
[----:B------:R-:W-:Y:S01]  /*7460*/  LOP3.LUT R5, R10, UR4, RZ, 0xc0, !PT ;  /* 0x000000040a057c12 */ /* 0x000fe2000f8ec0ff */
[----:B------:R-:W-:Y:S01]  /*7470*/  IMAD.MOV R4, RZ, RZ, -R3 ;  /* 0x000000ffff047224 */ /* 0x000fe200078e0a03 */
[----:B------:R-:W-:Y:S01]  /*7480*/  ULDC UR8, c[0x0][0x148] ;  /* 0x0000520000087ab9 */ /* 0x000fe20000000800 */
[----:B------:R-:W-:Y:S01]  /*7490*/  IMAD R18, R3, UR5, R2 ;  /* 0x0000000503127c24 */ /* 0x000fe2000f8e0202 */
[----:B------:R-:W-:Y:S01]  /*74a0*/  PLOP3.LUT P1, PT, PT, PT, UP0, 0x80, 0x0 ;  /* 0x000000000000781c */ /* 0x000fe20003f2f008 */
[----:B------:R-:W-:Y:S01]  /*74b0*/  IMAD.MOV.U32 R3, RZ, RZ, 0x1 ;  /* 0x00000001ff037424 */ /* 0x000fe200078e00ff */
[----:B------:R-:W-:-:S03]  /*74c0*/  @UP0 UIMAD UR7, UR8, UR10, UR12 ;  /* 0x0000000a080702a4 */ /* 0x000fc6000f8e020c */
[----:B------:R-:W-:Y:S02]  /*74d0*/  ULDC UR8, c[0x0][0x638] ;  /* 0x00018e0000087ab9 */ /* 0x000fe40000000800 */
[----:B------:R-:W-:Y:S02]  /*74e0*/  IMAD R2, R4, UR8, R13 ;  /* 0x0000000804027c24 */ /* 0x000fe4000f8e020d */
[----:B-1----:R-:W-:Y:S01]  /*74f0*/  IMAD R18, R18, R15, UR7 ;  /* 0x0000000712127e24 */ /* 0x002fe2000f8e020f */
[----:B------:R-:W-:Y:S02]  /*7500*/  ULDC UR7, c[0x0][0x600] ;  /* 0x0001800000077ab9 */ /* 0x000fe40000000800 */
[----:B------:R-:W-:-:S05]  /*7510*/  IMAD R5, R2, UR7, R5 ;  /* 0x0000000702057c24 */ /* 0x000fca000f8e0205 */
[----:B------:R-:W-:Y:S02]  /*7520*/  SEL R2, R5, R18, !P1 ;  /* 0x0000001205027207 */ /* 0x000fe40004800000 */
[----:B------:R-:W-:-:S07]  /*7530*/  SEL R18, R18, R5, !P1 ;  /* 0x0000000512127207 */ /* 0x000fce0004800000 */
.L_x_171:
[----:B------:R-:W-:Y:S05]  /*7540*/  BSYNC B1 ;  /* 0x0000000000017941 */ /* 0x000fea0003800000 */
.L_x_170:
[----:B------:R-:W-:-:S13]  /*7550*/  LOP3.LUT P1, RZ, R3, 0xff, RZ, 0xc0, !PT ;  /* 0x000000ff03ff7812 */ /* 0x000fda000782c0ff */
[----:B------:R-:W-:Y:S05]  /*7560*/  @P1 BRA `(.L_x_174) ;  /* 0xfffffff400381947 */ /* 0x000fea000383ffff */
[----:B------:R-:W-:Y:S05]  /*7570*/  BSYNC B0 ;  /* 0x0000000000007941 */ /* 0x000fea0003800000 */
.L_x_162:
[----:B------:R-:W-:-:S03]  /*7580*/  UMOV UR7, 0xffffffff ;  /* 0xffffffff00077882 */ /* 0x000fc60000000000 */
[----:B------:R-:W-:Y:S05]  /*7590*/  BRA.DIV UR7, `(.L_x_175) ;  /* 0x0000000607447947 */ /* 0x000fea000b800000 */
[----:B------:R-:W-:-:S13]  /*75a0*/  ELECT P6, URZ, PT ;  /* 0x00000000003f782f */ /* 0x000fda00038c0000 */
.L_x_191:
[----:B------:R-:W-:Y:S04]  /*75b0*/  BSSY B0, `(.L_x_176) ;  /* 0x000002c000007945 */ /* 0x000fe80003800000 */
[----:B------:R-:W-:Y:S05]  /*75c0*/  @!P6 BRA `(.L_x_177) ;  /* 0x0000000000a8e947 */ /* 0x000fea0003800000 */
[----:B------:R-:W-:-:S04]  /*75d0*/  ULOP3.LUT UR7, UR36, 0x2, URZ, 0xfc, !UPT ;  /* 0x0000000224077892 */ /* 0x000fc8000f8efc3f */
[----:B------:R-:W-:-:S06]  /*75e0*/  UISETP.NE.AND UP0, UPT, UR7, 0x3, UPT ;  /* 0x000000030700788c */ /* 0x000fcc000bf05270 */
[----:B------:R-:W-:-:S13]  /*75f0*/  PLOP3.LUT P0, PT, PT, PT, UP0, 0x80, 0x0 ;  /* 0x000000000000781c */ /* 0x000fda0003f0f008 */
[----:B------:R-:W-:Y:S05]  /*7600*/  @!P0 BRA `(.L_x_178) ;  /* 0x0000000000048947 */ /* 0x000fea0003800000 */
[----:B------:R-:W-:Y:S01]  /*7610*/  BPT.TRAP 0x1 ;  /* 0x000000040000795c */ /* 0x000fe20000300000 */
.L_x_178:
[----:B------:R-:W0:Y:S01]  /*7620*/  S2R R3, SR_CgaCtaId ;  /* 0x0000000000037919 */ /* 0x000e220000008800 */
[----:B------:R-:W-:-:S04]  /*7630*/  MOV R2, 0x400 ;  /* 0x0000040000027802 */ /* 0x000fc80000000f00 */
[----:B0-----:R-:W-:Y:S02]  /*7640*/  LEA R3, R3, R2, 0x18 ;  /* 0x0000000203037211 */ /* 0x001fe400078ec0ff */
[----:B------:R-:W-:-:S03]  /*7650*/  SHF.L.U32 R2, R8, 0x1f, RZ ;  /* 0x0000001f08027819 */ /* 0x000fc600000006ff */
[----:B------:R-:W-:-:S04]  /*7660*/  VIADD R3, R3, 0x20 ;  /* 0x0000002003037836 */ /* 0x000fc80000000000 */
[C---:B------:R-:W-:Y:S02]  /*7670*/  IMAD R7, R0.reuse, 0x8, R3 ;  /* 0x0000000800077824 */ /* 0x040fe400078e0203 */
[----:B------:R-:W-:Y:S02]  /*7680*/  VIADD R0, R0, 0x1 ;  /* 0x0000000100007836 */ /* 0x000fe40000000000 */
[----:B------:R-:W0:Y:S03]  /*7690*/  SYNCS.PHASECHK.TRANS64.TRYWAIT P0, [R7+URZ], R2 ;  /* 0x00000002070075a7 */ /* 0x000e26000800017f */
[----:B------:R-:W-:-:S04]  /*76a0*/  ISETP.NE.AND P1, PT, R0, 0x4, PT ;  /* 0x000000040000780c */ /* 0x000fc80003f25270 */
[----:B------:R-:W-:Y:S02]  /*76b0*/  SEL R5, RZ, 0x1, P1 ;  /* 0x00000001ff057807 */ /* 0x000fe40000800000 */
[----:B------:R-:W-:Y:S02]  /*76c0*/  SEL R0, R0, RZ, P1 ;  /* 0x000000ff00007207 */ /* 0x000fe40000800000 */
[----:B------:R-:W-:-:S03]  /*76d0*/  LOP3.LUT R5, R8, R5, RZ, 0x3c, !PT ;  /* 0x0000000508057212 */ /* 0x000fc600078e3cff */
[----:B------:R-:W-:Y:S01]  /*76e0*/  IMAD R9, R0, 0x8, R3 ;  /* 0x0000000800097824 */ /* 0x000fe200078e0203 */
[----:B------:R-:W-:Y:S01]  /*76f0*/  SHF.L.U32 R4, R5, 0x1f, RZ ;  /* 0x0000001f05047819 */ /* 0x000fe200000006ff */
[----:B0-----:R-:W-:Y:S06]  /*7700*/  @!P0 BRA `(.L_x_179) ;  /* 0x0000000400088947 */ /* 0x001fec0003800000 */
.L_x_192:
[----:B------:R-:W1:Y:S01]  /*7710*/  SYNCS.PHASECHK.TRANS64.TRYWAIT P0, [R9+URZ], R4 ;  /* 0x00000004090075a7 */ /* 0x000e62000800017f */
[----:B------:R-:W-:-:S05]  /*7720*/  VIADD R0, R0, 0x1 ;  /* 0x0000000100007836 */ /* 0x000fca0000000000 */
[----:B------:R-:W-:-:S04]  /*7730*/  ISETP.NE.AND P1, PT, R0, 0x4, PT ;  /* 0x000000040000780c */ /* 0x000fc80003f25270 */
[----:B0-----:R-:W-:Y:S02]  /*7740*/  SEL R2, RZ, 0x1, P1 ;  /* 0x00000001ff027807 */ /* 0x001fe40000800000 */
[----:B------:R-:W-:Y:S02]  /*7750*/  SEL R0, R0, RZ, P1 ;  /* 0x000000ff00007207 */ /* 0x000fe40000800000 */
[----:B------:R-:W-:-:S03]  /*7760*/  LOP3.LUT R7, R5, R2, RZ, 0x3c, !PT ;  /* 0x0000000205077212 */ /* 0x000fc600078e3cff */
[----:B------:R-:W-:Y:S01]  /*7770*/  IMAD R6, R0, 0x8, R3 ;  /* 0x0000000800067824 */ /* 0x000fe200078e0203 */
[----:B------:R-:W-:Y:S01]  /*7780*/  SHF.L.U32 R5, R7, 0x1f, RZ ;  /* 0x0000001f07057819 */ /* 0x000fe200000006ff */
[----:B-1----:R-:W-:Y:S06]  /*7790*/  @!P0 BRA `(.L_x_180) ;  /* 0x0000000000f88947 */ /* 0x002fec0003800000 */
.L_x_193:
[----:B------:R-:W1:Y:S01]  /*77a0*/  SYNCS.PHASECHK.TRANS64.TRYWAIT P0, [R6+URZ], R5 ;  /* 0x00000005060075a7 */ /* 0x000e62000800017f */
[----:B------:R-:W-:-:S05]  /*77b0*/  VIADD R0, R0, 0x1 ;  /* 0x0000000100007836 */ /* 0x000fca0000000000 */
[----:B------:R-:W-:-:S04]  /*77c0*/  ISETP.NE.AND P1, PT, R0, 0x4, PT ;  /* 0x000000040000780c */ /* 0x000fc80003f25270 */
[----:B------:R-:W-:Y:S02]  /*77d0*/  SEL R2, RZ, 0x1, P1 ;  /* 0x00000001ff027807 */ /* 0x000fe40000800000 */
[----:B------:R-:W-:Y:S02]  /*77e0*/  SEL R0, R0, RZ, P1 ;  /* 0x000000ff00007207 */ /* 0x000fe40000800000 */
[----:B------:R-:W-:Y:S01]  /*77f0*/  LOP3.LUT R2, R7, R2, RZ, 0x3c, !PT ;  /* 0x0000000207027212 */ /* 0x000fe200078e3cff */
[----:B-1----:R-:W-:Y:S06]  /*7800*/  @!P0 BRA `(.L_x_181) ;  /* 0x0000000000f08947 */ /* 0x002fec0003800000 */
.L_x_194:
[----:B------:R-:W-:Y:S01]  /*7810*/  IMAD R3, R0, 0x8, R3 ;  /* 0x0000000800037824 */ /* 0x000fe200078e0203 */
[----:B------:R-:W-:-:S07]  /*7820*/  SHF.L.U32 R0, R2, 0x1f, RZ ;  /* 0x0000001f02007819 */ /* 0x000fce00000006ff */
.L_x_182:
[----:B--2---:R2:W3:Y:S02]  /*7830*/  SYNCS.PHASECHK.TRANS64.TRYWAIT P0, [R3+URZ], R0 ;  /* 0x00000000030075a7 */ /* 0x0044e4000800017f */
[----:B---3--:R-:W-:Y:S05]  /*7840*/  @!P0 NANOSLEEP.SYNCS 0x989680 ;  /* 0x009896800000895d */ /* 0x008fea0003900000 */
[----:B------:R-:W3:Y:S02]  /*7850*/  @!P0 SYNCS.PHASECHK.TRANS64 P0, [R3+URZ], R0 ;  /* 0x00000000030085a7 */ /* 0x000ee4000800007f */
[----:B---3--:R-:W-:Y:S05]  /*7860*/  @!P0 BRA `(.L_x_182) ;  /* 0xfffffffc00f08947 */ /* 0x008fea000383ffff */
.L_x_177:
[----:B------:R-:W-:Y:S05]  /*7870*/  BSYNC B0 ;  /* 0x0000000000007941 */ /* 0x000fea0003800000 */
.L_x_176:
[----:B------:R-:W-:Y:S05]  /*7880*/  EXIT ;  /* 0x000000000000794d */ /* 0x000fea0003800000 */
.L_x_14:
[----:B0-----:R0:W1:Y:S02]  /*7890*/  SYNCS.PHASECHK.TRANS64.TRYWAIT P0, [R95+URZ+-0x8], R0 ;  /* 0xfffff8005f0075a7 */ /* 0x001064000800017f */
[----:B-1----:R-:W-:Y:S05]  /*78a0*/  @!P0 NANOSLEEP.SYNCS 0x989680 ;  /* 0x009896800000895d */ /* 0x002fea0003900000 */
[----:B------:R-:W1:Y:S02]  /*78b0*/  @!P0 SYNCS.PHASECHK.TRANS64 P0, [R95+URZ+-0x8], R0 ;  /* 0xfffff8005f0085a7 */ /* 0x000e64000800007f */
[----:B-1----:R-:W-:Y:S05]  /*78c0*/  @!P0 BRA `(.L_x_14) ;  /* 0xfffffffc00f08947 */ /* 0x002fea000383ffff */
[----:B------:R-:W-:Y:S05]  /*78d0*/  BRA `(.L_x_183) ;  /* 0xffffff9c005c7947 */ /* 0x000fea000383ffff */
.L_x_19:
[----:B-1----:R1:W2:Y:S02]  /*78e0*/  SYNCS.PHASECHK.TRANS64.TRYWAIT P1, [R3+URZ], R0 ;  /* 0x00000000030075a7 */ /* 0x0022a4000802017f */
[----:B--2---:R-:W-:Y:S05]  /*78f0*/  @!P1 NANOSLEEP.SYNCS 0x989680 ;  /* 0x009896800000995d */ /* 0x004fea0003900000 */
[----:B------:R-:W2:Y:S02]  /*7900*/  @!P1 SYNCS.PHASECHK.TRANS64 P1, [R3+URZ], R0 ;  /* 0x00000000030095a7 */ /* 0x000ea4000802007f */
[----:B--2---:R-:W-:Y:S05]  /*7910*/  @!P1 BRA `(.L_x_19) ;  /* 0xfffffffc00f09947 */ /* 0x004fea000383ffff */
[----:B------:R-:W-:Y:S05]  /*7920*/  BRA `(.L_x_18) ;  /* 0xffffff9c00d47947 */ /* 0x000fea000383ffff */
.L_x_24:
[----:B-1----:R-:W-:-:S04]  /*7930*/  IMAD.U32 R4, RZ, RZ, UR4 ;  /* 0x00000004ff047e24 */ /* 0x002fc8000f8e00ff */
[----:B------:R1:W2:Y:S03]  /*7940*/  SYNCS.PHASECHK.TRANS64.TRYWAIT P1, [R4+URZ], R3 ;  /* 0x00000003040075a7 */ /* 0x0002a6000802017f */
[----:B--2---:R-:W-:Y:S05]  /*7950*/  @!P1 NANOSLEEP.SYNCS 0x989680 ;  /* 0x009896800000995d */ /* 0x004fea0003900000 */
[----:B------:R-:W2:Y:S02]  /*7960*/  @!P1 SYNCS.PHASECHK.TRANS64 P1, [R4+URZ], R3 ;  /* 0x00000003040095a7 */ /* 0x000ea4000802007f */
[----:B--2---:R-:W-:Y:S05]  /*7970*/  @!P1 BRA `(.L_x_24) ;  /* 0xfffffffc00ec9947 */ /* 0x004fea000383ffff */
[----:B------:R-:W-:Y:S05]  /*7980*/  BRA `(.L_x_23) ;  /* 0xffffffa000a47947 */ /* 0x000fea000383ffff */
.L_x_30:
[----:B0-----:R0:W1:Y:S02]  /*7990*/  SYNCS.PHASECHK.TRANS64.TRYWAIT P0, [R95+URZ+0x8], R0 ;  /* 0x000008005f0075a7 */ /* 0x001064000800017f */
[----:B-1----:R-:W-:Y:S05]  /*79a0*/  @!P0 NANOSLEEP.SYNCS 0x989680 ;  /* 0x009896800000895d */ /* 0x002fea0003900000 */
[----:B------:R-:W1:Y:S02]  /*79b0*/  @!P0 SYNCS.PHASECHK.TRANS64 P0, [R95+URZ+0x8], R0 ;  /* 0x000008005f0085a7 */ /* 0x000e64000800007f */
[----:B-1----:R-:W-:Y:S05]  /*79c0*/  @!P0 BRA `(.L_x_30) ;  /* 0xfffffffc00f08947 */ /* 0x002fea000383ffff */
[----:B------:R-:W-:Y:S05]  /*79d0*/  BRA `(.L_x_184) ;  /* 0xffffffa400ac7947 */ /* 0x000fea000383ffff */
.L_x_163:
[----:B------:R-:W-:Y:S01]  /*79e0*/  BSSY B1, `(.L_x_185) ;  /* 0x0000006000017945 */ /* 0x000fe20003800000 */
[----:B------:R-:W-:-:S07]  /*79f0*/  IMAD.MOV.U32 R15, RZ, RZ, -0x1 ;  /* 0xffffffffff0f7424 */ /* 0x000fce00078e00ff */
[----:B------:R-:W-:Y:S05]  /*7a00*/  WARPSYNC.COLLECTIVE R15, `(.L_x_186) ;  /* 0x000000000f0c7348 */ /* 0x000fea0003c00000 */
[----:B------:R-:W-:Y:S02]  /*7a10*/  ELECT P6, UR62, PT ;  /* 0x00000000003e782f */ /* 0x000fe400038c0000 */
[----:B------:R-:W-:Y:S01]  /*7a20*/  MOV R14, UR62 ;  /* 0x0000003e000e7c02 */ /* 0x000fe20008000f00 */
[----:B------:R-:W-:Y:S10]  /*7a30*/  ENDCOLLECTIVE ;  /* 0x000000000000791b */ /* 0x000ff40003800000 */
.L_x_186:
[----:B------:R-:W-:Y:S05]  /*7a40*/  BSYNC B1 ;  /* 0x0000000000017941 */ /* 0x000fea0003800000 */
.L_x_185:
[----:B------:R-:W-:Y:S05]  /*7a50*/  BRA `(.L_x_187) ;  /* 0xfffffff000087947 */ /* 0x000fea000383ffff */
.L_x_166:
[----:B-1----:R1:W2:Y:S02]  /*7a60*/  SYNCS.PHASECHK.TRANS64.TRYWAIT P1, [R7+URZ+0x20], R4 ;  /* 0x00002004070075a7 */ /* 0x0022a4000802017f */
[----:B--2---:R-:W-:Y:S05]  /*7a70*/  @!P1 NANOSLEEP.SYNCS 0x989680 ;  /* 0x009896800000995d */ /* 0x004fea0003900000 */
[----:B------:R-:W2:Y:S02]  /*7a80*/  @!P1 SYNCS.PHASECHK.TRANS64 P1, [R7+URZ+0x20], R4 ;  /* 0x00002004070095a7 */ /* 0x000ea4000802007f */
[----:B--2---:R-:W-:Y:S05]  /*7a90*/  @!P1 BRA `(.L_x_166) ;  /* 0xfffffffc00f09947 */ /* 0x004fea000383ffff */
[----:B------:R-:W-:Y:S05]  /*7aa0*/  BRA `(.L_x_188) ;  /* 0xfffffff0003c7947 */ /* 0x000fea000383ffff */
.L_x_175:
[----:B------:R-:W-:Y:S01]  /*7ab0*/  BSSY B0, `(.L_x_189) ;  /* 0x0000006000007945 */ /* 0x000fe20003800000 */
[----:B------:R-:W-:-:S07]  /*7ac0*/  IMAD.MOV.U32 R15, RZ, RZ, -0x1 ;  /* 0xffffffffff0f7424 */ /* 0x000fce00078e00ff */
[----:B------:R-:W-:Y:S05]  /*7ad0*/  WARPSYNC.COLLECTIVE R15, `(.L_x_190) ;  /* 0x000000000f0c7348 */ /* 0x000fea0003c00000 */
[----:B------:R-:W-:Y:S02]  /*7ae0*/  ELECT P6, UR62, PT ;  /* 0x00000000003e782f */ /* 0x000fe400038c0000 */
[----:B------:R-:W-:Y:S01]  /*7af0*/  MOV R14, UR62 ;  /* 0x0000003e000e7c02 */ /* 0x000fe20008000f00 */
[----:B------:R-:W-:Y:S10]  /*7b00*/  ENDCOLLECTIVE ;  /* 0x000000000000791b */ /* 0x000ff40003800000 */
.L_x_190:
[----:B------:R-:W-:Y:S05]  /*7b10*/  BSYNC B0 ;  /* 0x0000000000007941 */ /* 0x000fea0003800000 */
.L_x_189:
[----:B------:R-:W-:Y:S05]  /*7b20*/  BRA `(.L_x_191) ;  /* 0xfffffff800a07947 */ /* 0x000fea000383ffff */
.L_x_179:
[----:B0-----:R0:W1:Y:S02]  /*7b30*/  SYNCS.PHASECHK.TRANS64.TRYWAIT P0, [R7+URZ], R2 ;  /* 0x00000002070075a7 */ /* 0x001064000800017f */
[----:B-1----:R-:W-:Y:S05]  /*7b40*/  @!P0 NANOSLEEP.SYNCS 0x989680 ;  /* 0x009896800000895d */ /* 0x002fea0003900000 */
[----:B------:R-:W1:Y:S02]  /*7b50*/  @!P0 SYNCS.PHASECHK.TRANS64 P0, [R7+URZ], R2 ;  /* 0x00000002070085a7 */ /* 0x000e64000800007f */
[----:B-1----:R-:W-:Y:S05]  /*7b60*/  @!P0 BRA `(.L_x_179) ;  /* 0xfffffffc00f08947 */ /* 0x002fea000383ffff */
[----:B------:R-:W-:Y:S05]  /*7b70*/  BRA `(.L_x_192) ;  /* 0xfffffff800e47947 */ /* 0x000fea000383ffff */
.L_x_180:
[----:B0-----:R0:W1:Y:S02]  /*7b80*/  SYNCS.PHASECHK.TRANS64.TRYWAIT P0, [R9+URZ], R4 ;  /* 0x00000004090075a7 */ /* 0x001064000800017f */
[----:B-1----:R-:W-:Y:S05]  /*7b90*/  @!P0 NANOSLEEP.SYNCS 0x989680 ;  /* 0x009896800000895d */ /* 0x002fea0003900000 */
[----:B------:R-:W1:Y:S02]  /*7ba0*/  @!P0 SYNCS.PHASECHK.TRANS64 P0, [R9+URZ], R4 ;  /* 0x00000004090085a7 */ /* 0x000e64000800007f */
[----:B-1----:R-:W-:Y:S05]  /*7bb0*/  @!P0 BRA `(.L_x_180) ;  /* 0xfffffffc00f08947 */ /* 0x002fea000383ffff */
[----:B------:R-:W-:Y:S05]  /*7bc0*/  BRA `(.L_x_193) ;  /* 0xfffffff800f47947 */ /* 0x000fea000383ffff */
.L_x_181:
[----:B-1----:R1:W2:Y:S02]  /*7bd0*/  SYNCS.PHASECHK.TRANS64.TRYWAIT P0, [R6+URZ], R5 ;  /* 0x00000005060075a7 */ /* 0x0022a4000800017f */
[----:B--2---:R-:W-:Y:S05]  /*7be0*/  @!P0 NANOSLEEP.SYNCS 0x989680 ;  /* 0x009896800000895d */ /* 0x004fea0003900000 */
[----:B------:R-:W2:Y:S02]  /*7bf0*/  @!P0 SYNCS.PHASECHK.TRANS64 P0, [R6+URZ], R5 ;  /* 0x00000005060085a7 */ /* 0x000ea4000800007f */
[----:B--2---:R-:W-:Y:S05]  /*7c00*/  @!P0 BRA `(.L_x_181) ;  /* 0xfffffffc00f08947 */ /* 0x004fea000383ffff */
[----:B------:R-:W-:Y:S05]  /*7c10*/  BRA `(.L_x_194) ;  /* 0xfffffff800fc7947 */ /* 0x000fea000383ffff */
.L_x_195:
[----:B------:R-:W-:-:S00]  /*7c20*/  BRA `(.L_x_195) ;  /* 0xfffffffc00fc7947 */ /* 0x000fc0000383ffff */
[----:B------:R-:W-:-:S00]  /*7c30*/  NOP ;  /* 0x0000000000007918 */ /* 0x000fc00000000000 */
        /* <DEDUP_REMOVED lines=12> */
.L_x_196:


//--------------------- .nv.global.init           --------------------------
	.section	.nv.global.init,"aw",@progbits
.nv.global.init:
	.type		$str$22,@object
	.size		$str$22,($str$23 - $str$22)
$str$22:
        /*0000*/ 	.byte	0x6b, 0x5f, 0x74, 0x69, 0x6c, 0x65, 0x5f, 0x63, 0x6f, 0x75, 0x6e, 0x74, 0x20, 0x3e, 0x3d, 0x20
        /*0010*/ 	.byte	0x31, 0x00
	.type		$str$23,@object
	.size		$str$23,(__unnamed_1 - $str$23)
$str$23:
        /*0012*/ 	.byte	0x2f, 0x74, 0x6d, 0x70, 0x2f, 0x63, 0x75, 0x74, 0x6c, 0x61, 0x73, 0x73, 0x5f, 0x73, 0x77, 0x65
        /*0022*/ 	.byte	0x65, 0x70, 0x5f, 0x73, 0x72, 0x63, 0x2f, 0x69, 0x6e, 0x63, 0x6c, 0x75, 0x64, 0x65, 0x2f, 0x63
        /*0032*/ 	.byte	0x75, 0x74, 0x6c, 0x61, 0x73, 0x73, 0x2f, 0x67, 0x65, 0x6d, 0x6d, 0x2f, 0x63, 0x6f, 0x6c, 0x6c
        /*0042*/ 	.byte	0x65, 0x63, 0x74, 0x69, 0x76, 0x65, 0x2f, 0x73, 0x6d, 0x39, 0x30, 0x5f, 0x6d, 0x6d, 0x61, 0x5f
        /*0052*/ 	.byte	0x74, 0x6d, 0x61, 0x5f, 0x67, 0x6d, 0x6d, 0x61, 0x5f, 0x73, 0x73, 0x5f, 0x77, 0x61, 0x72, 0x70
        /*0062*/ 	.byte	0x73, 0x70, 0x65, 0x63, 0x69, 0x61, 0x6c, 0x69, 0x7a, 0x65, 0x64, 0x2e, 0x68, 0x70, 0x70, 0x00
	.type		__unnamed_1,@object
	.size		__unnamed_1,(.L_0 - __unnamed_1)
__unnamed_1:
        /*0072*/ 	.byte	0x76, 0x6f, 0x69, 0x64, 0x20, 0x63, 0x75, 0x74, 0x6c, 0x61, 0x73, 0x73, 0x3a, 0x3a, 0x67, 0x65
        /* <DEDUP_REMOVED lines=179> */
        /*0bb2*/ 	.byte	0x6e, 0x74, 0x69, 0x74, 0x79, 0x5d, 0x00
.L_0:


//--------------------- .nv.shared._ZN7cutlass13device_kernelINS_4gemm6kernel13GemmUniversalIN4cute5tupleIJiiiiEEENS1_10collective13CollectiveMmaINS1_34MainloopSm90TmaGmmaWarpSpecializedILi4ENS5_IJNS4_1CILi1EEESB_SB_EEENS1_32KernelTmaWarpSpecializedPingpongEEENS5_IJNSA_ILi64EEENSA_ILi128EEESF_EEENS_6half_tENS5_IJlSB_lEEESI_SJ_NS4_8TiledMMAINS4_8MMA_AtomIJNS4_4SM904GMMA26MMA_64x128x16_F32F16F16_SSILNSN_5MajorE0ELSP_0ELNSN_7ScaleInE1ELSQ_1EEEEEENS4_6LayoutISC_NS5_IJNSA_ILi0EEESU_SU_EEEEENS5_IJNS4_10UnderscoreESX_SX_EEEEENS4_13SM90_TMA_LOADENS4_14ComposedLayoutINS4_7SwizzleILi3ELi4ELi3EEENS4_18smem_ptr_flag_bitsILi16EEENST_INS5_IJNSA_ILi8EEESF_EEENS5_IJSF_SB_EEEEEEEvNS4_8identityES10_S1A_vS1B_EENS_8epilogue10collective6detail29Sm90TmaWarpSpecializedAdapterINS1E_15DefaultEpilogueISI_SJ_SJ_NS1D_6thread17LinearCombinationISI_Li1EffLNS1I_9ScaleType4KindE0ELNS_15FloatRoundStyleE2ESI_EENS1_15EpilogueDefaultEEEEEvvEEEEvNT_6ParamsE --------------------------
	.section	.nv.shared._ZN7cutlass13device_kernelINS_4gemm6kernel13GemmUniversalIN4cute5tupleIJiiiiEEENS1_10collective13CollectiveMmaINS1_34MainloopSm90TmaGmmaWarpSpecializedILi4ENS5_IJNS4_1CILi1EEESB_SB_EEENS1_32KernelTmaWarpSpecializedPingpongEEENS5_IJNSA_ILi64EEENSA_ILi128EEESF_EEENS_6half_tENS5_IJlSB_lEEESI_SJ_NS4_8TiledMMAINS4_8MMA_AtomIJNS4_4SM904GMMA26MMA_64x128x16_F32F16F16_SSILNSN_5MajorE0ELSP_0ELNSN_7ScaleInE1ELSQ_1EEEEEENS4_6LayoutISC_NS5_IJNSA_ILi0EEESU_SU_EEEEENS5_IJNS4_10UnderscoreESX_SX_EEEEENS4_13SM90_TMA_LOADENS4_14ComposedLayoutINS4_7SwizzleILi3ELi4ELi3EEENS4_18smem_ptr_flag_bitsILi16EEENST_INS5_IJNSA_ILi8EEESF_EEENS5_IJSF_SB_EEEEEEEvNS4_8identityES10_S1A_vS1B_EENS_8epilogue10collective6detail29Sm90TmaWarpSpecializedAdapterINS1E_15DefaultEpilogueISI_SJ_SJ_NS1D_6thread17LinearCombinationISI_Li1EffLNS1I_9ScaleType4KindE0ELNS_15FloatRoundStyleE2ESI_EENS1_15EpilogueDefaultEEEEEvvEEEEvNT_6ParamsE,"aw",@nobits
	.sectionflags	@""
	.align	16
	.zero		1024


//--------------------- .nv.shared.reserved.0     --------------------------
	.section	.nv.shared.reserved.0,"aw",@nobits
	.weak		__nv_reservedSMEM_offset_0_alias
	.size		__nv_reservedSMEM_offset_0_alias, 0, 0
	.other		__nv_reservedSMEM_offset_0_alias,@"STO_CUDA_RESERVED_SHARED STV_DEFAULT"
__nv_reservedSMEM_offset_0_alias:
	.zero		0


//--------------------- .nv.global                --------------------------
	.section	.nv.global,"aw",@nobits
.nv.global:
	.type		_ZN39_INTERNAL_f6bc9199_4_k_cu_db77b71f_30144cute1_E,@object
	.size		_ZN39_INTERNAL_f6bc9199_4_k_cu_db77b71f_30144cute1_E,(_ZN39_INTERNAL_f6bc9199_4_k_cu_db77b71f_30144cuda3std3__45__cpo6cbeginE - _ZN39_INTERNAL_f6bc9199_4_k_cu_db77b71f_30144cute1_E)
_ZN39_INTERNAL_f6bc9199_4_k_cu_db77b71f_30144cute1_E:
	.zero		1
	.type		_ZN39_INTERNAL_f6bc9199_4_k_cu_db77b71f_30144cuda3std3__45__cpo6cbeginE,@object
	.size		_ZN39_INTERNAL_f6bc9199_4_k_cu_db77b71f_30144cuda3std3__45__cpo6cbeginE,(_ZN39_INTERNAL_f6bc9199_4_k_cu_db77b71f_30144cuda3std3__48in_placeE - _ZN39_INTERNAL_f6bc9199_4_k_cu_db77b71f_30144cuda3std3__45__cpo6cbeginE)
_ZN39_INTERNAL_f6bc9199_4_k_cu_db77b71f_30144cuda3std3__45__cpo6cbeginE:
	.zero		1
	.type		_ZN39_INTERNAL_f6bc9199_4_k_cu_db77b71f_30144cuda3std3__48in_placeE,@object
	.size		_ZN39_INTERNAL_f6bc9199_4_k_cu_db77b71f_30144cuda3std3__48in_placeE,(_ZN39_INTERNAL_f6bc9199_4_k_cu_db77b71f_30144cuda3std6ranges3__45__cpo9iter_moveE - _ZN39_INTERNAL_f6bc9199_4_k_cu_db77b71f_30144cuda3std3__48in_placeE)
_ZN39_INTERNAL_f6bc9199_4_k_cu_db77b71f_30144cuda3std3__48in_placeE:
	.zero		1
	.type		_ZN39_INTERNAL_f6bc9199_4_k_cu_db77b71f_30144cuda3std6ranges3__45__cpo9iter_moveE,@object
	.size		_ZN39_INTERNAL_f6bc9199_4_k_cu_db77b71f_30144cuda3std6ranges3__45__cpo9iter_moveE,(_ZN39_INTERNAL_f6bc9199_4_k_cu_db77b71f_30144cuda3std3__45__cpo5beginE - _ZN39_INTERNAL_f6bc9199_4_k_cu_db77b71f_30144cuda3std6ranges3__45__cpo9iter_moveE)
_ZN39_INTERNAL_f6bc9199_4_k_cu_db77b71f_30144cuda3std6ranges3__45__cpo9iter_moveE:
	.zero		1
	.type		_ZN39_INTERNAL_f6bc9199_4_k_cu_db77b71f_30144cuda3std3__45__cpo5beginE,@object
	.size		_ZN39_INTERNAL_f6bc9199_4_k_cu_db77b71f_30144cuda3std3__45__cpo5beginE,(_ZN39_INTERNAL_f6bc9199_4_k_cu_db77b71f_30144cuda3std3__441_GLOBAL__N__f6bc9199_4_k_cu_db77b71f_30146ignoreE - _ZN39_INTERNAL_f6bc9199_4_k_cu_db77b71f_30144cuda3std3__45__cpo5beginE)
_ZN39_INTERNAL_f6bc9199_4_k_cu_db77b71f_30144cuda3std3__45__cpo5beginE:
	.zero		1
	.type		_ZN39_INTERNAL_f6bc9199_4_k_cu_db77b71f_30144cuda3std3__441_GLOBAL__N__f6bc9199_4_k_cu_db77b71f_30146ignoreE,@object
	.size		_ZN39_INTERNAL_f6bc9199_4_k_cu_db77b71f_30144cuda3std3__441_GLOBAL__N__f6bc9199_4_k_cu_db77b71f_30146ignoreE,(_ZN39_INTERNAL_f6bc9199_4_k_cu_db77b71f_30144cute7productE - _ZN39_INTERNAL_f6bc9199_4_k_cu_db77b71f_30144cuda3std3__441_GLOBAL__N__f6bc9199_4_k_cu_db77b71f_30146ignoreE)
_ZN39_INTERNAL_f6bc9199_4_k_cu_db77b71f_30144cuda3std3__441_GLOBAL__N__f6bc9199_4_k_cu_db77b71f_30146ignoreE:
	.zero		1
	.type		_ZN39_INTERNAL_f6bc9199_4_k_cu_db77b71f_30144cute7productE,@object
	.size		_ZN39_INTERNAL_f6bc9199_4_k_cu_db77b71f_30144cute7productE,(_ZN39_INTERNAL_f6bc9199_4_k_cu_db77b71f_30144cuda3std3__45__cpo3endE - _ZN39_INTERNAL_f6bc9199_4_k_cu_db77b71f_30144cute7productE)
_ZN39_INTERNAL_f6bc9199_4_k_cu_db77b71f_30144cute7productE:
	.zero		1
	.type		_ZN39_INTERNAL_f6bc9199_4_k_cu_db77b71f_30144cuda3std3__45__cpo3endE,@object
	.size		_ZN39_INTERNAL_f6bc9199_4_k_cu_db77b71f_30144cuda3std3__45__cpo3endE,(_ZN39_INTERNAL_f6bc9199_4_k_cu_db77b71f_30144cuda3std3__419piecewise_constructE - _ZN39_INTERNAL_f6bc9199_4_k_cu_db77b71f_30144cuda3std3__45__cpo3endE)
_ZN39_INTERNAL_f6bc9199_4_k_cu_db77b71f_30144cuda3std3__45__cpo3endE:
	.zero		1
	.type		_ZN39_INTERNAL_f6bc9199_4_k_cu_db77b71f_30144cuda3std3__419piecewise_constructE,@object
	.size		_ZN39_INTERNAL_f6bc9199_4_k_cu_db77b71f_30144cuda3std3__419piecewise_constructE,(_ZN39_INTERNAL_f6bc9199_4_k_cu_db77b71f_30144cuda3std3__45__cpo4cendE - _ZN39_INTERNAL_f6bc9199_4_k_cu_db77b71f_30144cuda3std3__419piecewise_constructE)
_ZN39_INTERNAL_f6bc9199_4_k_cu_db77b71f_30144cuda3std3__419piecewise_constructE:
	.zero		1
	.type		_ZN39_INTERNAL_f6bc9199_4_k_cu_db77b71f_30144cuda3std3__45__cpo4cendE,@object
	.size		_ZN39_INTERNAL_f6bc9199_4_k_cu_db77b71f_30144cuda3std3__45__cpo4cendE,(_ZN39_INTERNAL_f6bc9199_4_k_cu_db77b71f_30144cuda3std6ranges3__45__cpo4swapE - _ZN39_INTERNAL_f6bc9199_4_k_cu_db77b71f_30144cuda3std3__45__cpo4cendE)
_ZN39_INTERNAL_f6bc9199_4_k_cu_db77b71f_30144cuda3std3__45__cpo4cendE:
	.zero		1
	.type		_ZN39_INTERNAL_f6bc9199_4_k_cu_db77b71f_30144cuda3std6ranges3__45__cpo4swapE,@object
	.size		_ZN39_INTERNAL_f6bc9199_4_k_cu_db77b71f_30144cuda3std6ranges3__45__cpo4swapE,(.L_8 - _ZN39_INTERNAL_f6bc9199_4_k_cu_db77b71f_30144cuda3std6ranges3__45__cpo4swapE)
_ZN39_INTERNAL_f6bc9199_4_k_cu_db77b71f_30144cuda3std6ranges3__45__cpo4swapE:
	.zero		1
.L_8:


//--------------------- .nv.constant0._ZN7cutlass13device_kernelINS_4gemm6kernel13GemmUniversalIN4cute5tupleIJiiiiEEENS1_10collective13CollectiveMmaINS1_34MainloopSm90TmaGmmaWarpSpecializedILi4ENS5_IJNS4_1CILi1EEESB_SB_EEENS1_32KernelTmaWarpSpecializedPingpongEEENS5_IJNSA_ILi64EEENSA_ILi128EEESF_EEENS_6half_tENS5_IJlSB_lEEESI_SJ_NS4_8TiledMMAINS4_8MMA_AtomIJNS4_4SM904GMMA26MMA_64x128x16_F32F16F16_SSILNSN_5MajorE0ELSP_0ELNSN_7ScaleInE1ELSQ_1EEEEEENS4_6LayoutISC_NS5_IJNSA_ILi0EEESU_SU_EEEEENS5_IJNS4_10UnderscoreESX_SX_EEEEENS4_13SM90_TMA_LOADENS4_14ComposedLayoutINS4_7SwizzleILi3ELi4ELi3EEENS4_18smem_ptr_flag_bitsILi16EEENST_INS5_IJNSA_ILi8EEESF_EEENS5_IJSF_SB_EEEEEEEvNS4_8identityES10_S1A_vS1B_EENS_8epilogue10collective6detail29Sm90TmaWarpSpecializedAdapterINS1E_15DefaultEpilogueISI_SJ_SJ_NS1D_6thread17LinearCombinationISI_Li1EffLNS1I_9ScaleType4KindE0ELNS_15FloatRoundStyleE2ESI_EENS1_15EpilogueDefaultEEEEEvvEEEEvNT_6ParamsE --------------------------
	.section	.nv.constant0._ZN7cutlass13device_kernelINS_4gemm6kernel13GemmUniversalIN4cute5tupleIJiiiiEEENS1_10collective13CollectiveMmaINS1_34MainloopSm90TmaGmmaWarpSpecializedILi4ENS5_IJNS4_1CILi1EEESB_SB_EEENS1_32KernelTmaWarpSpecializedPingpongEEENS5_IJNSA_ILi64EEENSA_ILi128EEESF_EEENS_6half_tENS5_IJlSB_lEEESI_SJ_NS4_8TiledMMAINS4_8MMA_AtomIJNS4_4SM904GMMA26MMA_64x128x16_F32F16F16_SSILNSN_5MajorE0ELSP_0ELNSN_7ScaleInE1ELSQ_1EEEEEENS4_6LayoutISC_NS5_IJNSA_ILi0EEESU_SU_EEEEENS5_IJNS4_10UnderscoreESX_SX_EEEEENS4_13SM90_TMA_LOADENS4_14ComposedLayoutINS4_7SwizzleILi3ELi4ELi3EEENS4_18smem_ptr_flag_bitsILi16EEENST_INS5_IJNSA_ILi8EEESF_EEENS5_IJSF_SB_EEEEEEEvNS4_8identityES10_S1A_vS1B_EENS_8epilogue10collective6detail29Sm90TmaWarpSpecializedAdapterINS1E_15DefaultEpilogueISI_SJ_SJ_NS1D_6thread17LinearCombinationISI_Li1EffLNS1I_9ScaleType4KindE0ELNS_15FloatRoundStyleE2ESI_EENS1_15EpilogueDefaultEEEEEvvEEEEvNT_6ParamsE,"a",@progbits
	.sectionflags	@""
	.align	4
.nv.constant0._ZN7cutlass13device_kernelINS_4gemm6kernel13GemmUniversalIN4cute5tupleIJiiiiEEENS1_10collective13CollectiveMmaINS1_34MainloopSm90TmaGmmaWarpSpecializedILi4ENS5_IJNS4_1CILi1EEESB_SB_EEENS1_32KernelTmaWarpSpecializedPingpongEEENS5_IJNSA_ILi64EEENSA_ILi128EEESF_EEENS_6half_tENS5_IJlSB_lEEESI_SJ_NS4_8TiledMMAINS4_8MMA_AtomIJNS4_4SM904GMMA26MMA_64x128x16_F32F16F16_SSILNSN_5MajorE0ELSP_0ELNSN_7ScaleInE1ELSQ_1EEEEEENS4_6LayoutISC_NS5_IJNSA_ILi0EEESU_SU_EEEEENS5_IJNS4_10UnderscoreESX_SX_EEEEENS4_13SM90_TMA_LOADENS4_14ComposedLayoutINS4_7SwizzleILi3ELi4ELi3EEENS4_18smem_ptr_flag_bitsILi16EEENST_INS5_IJNSA_ILi8EEESF_EEENS5_IJSF_SB_EEEEEEEvNS4_8identityES10_S1A_vS1B_EENS_8epilogue10collective6detail29Sm90TmaWarpSpecializedAdapterINS1E_15DefaultEpilogueISI_SJ_SJ_NS1D_6thread17LinearCombinationISI_Li1EffLNS1I_9ScaleType4KindE0ELNS_15FloatRoundStyleE2ESI_EENS1_15EpilogueDefaultEEEEEvvEEEEvNT_6ParamsE:
	.zero		1664


//--------------------- SYMBOLS --------------------------

	.type		.nv.reservedSmem.offset0,@object
	.size		.nv.reservedSmem.offset0,0x4
	.type		__assertfail,@function
